//
// Generated by NVIDIA NVVM Compiler
//
// Compiler Build ID: CL-36424714
// Cuda compilation tools, release 13.0, V13.0.88
// Based on NVVM 20.0.0
//

.version 9.0
.target sm_100
.address_size 64

	// .globl	_Z5emptym
.func  (.param .align 16 .b8 func_retval0[16]) __internal_trig_reduction_slowpathd
(
	.param .b64 __internal_trig_reduction_slowpathd_param_0
)
;
.global .align 8 .b8 __cudart_i2opi_d[144] = {8, 93, 141, 31, 177, 95, 251, 107, 234, 146, 82, 138, 247, 57, 7, 61, 123, 241, 229, 235, 199, 186, 39, 117, 45, 234, 95, 158, 102, 63, 70, 79, 183, 9, 203, 39, 207, 126, 54, 109, 31, 109, 10, 90, 139, 17, 47, 239, 15, 152, 5, 222, 255, 151, 248, 31, 59, 40, 249, 189, 139, 95, 132, 156, 244, 57, 83, 131, 57, 214, 145, 57, 65, 126, 95, 180, 38, 112, 156, 233, 132, 68, 187, 46, 245, 53, 130, 232, 62, 167, 41, 177, 28, 235, 29, 254, 28, 146, 209, 9, 234, 46, 73, 6, 224, 210, 77, 66, 58, 110, 36, 183, 97, 197, 187, 222, 171, 99, 81, 254, 65, 144, 67, 60, 153, 149, 98, 219, 192, 221, 52, 245, 209, 87, 39, 252, 41, 21, 68, 78, 110, 131, 249, 162};
.global .align 16 .b8 __cudart_sin_cos_coeffs[128] = {70, 210, 176, 44, 241, 229, 90, 190, 146, 227, 172, 105, 227, 29, 199, 62, 161, 98, 219, 25, 160, 1, 42, 191, 24, 8, 17, 17, 17, 17, 129, 63, 84, 85, 85, 85, 85, 85, 197, 191, 0, 0, 0, 0, 0, 0, 0, 0, 0, 0, 0, 0, 0, 0, 0, 0, 100, 129, 253, 32, 131, 255, 168, 189, 40, 133, 239, 193, 167, 238, 33, 62, 217, 230, 6, 142, 79, 126, 146, 190, 233, 188, 221, 25, 160, 1, 250, 62, 71, 93, 193, 22, 108, 193, 86, 191, 81, 85, 85, 85, 85, 85, 165, 63, 0, 0, 0, 0, 0, 0, 224, 191, 0, 0, 0, 0, 0, 0, 240, 63};

.visible .entry _Z5emptym(
	.param .u64 _Z5emptym_param_0
)
{


	ret;

}
	// .globl	_Z4axpyPdS_dm
.visible .entry _Z4axpyPdS_dm(
	.param .u64 .ptr .align 1 _Z4axpyPdS_dm_param_0,
	.param .u64 .ptr .align 1 _Z4axpyPdS_dm_param_1,
	.param .f64 _Z4axpyPdS_dm_param_2,
	.param .u64 _Z4axpyPdS_dm_param_3
)
{
	.reg .pred 	%p<2>;
	.reg .b32 	%r<5>;
	.reg .b64 	%rd<10>;
	.reg .b64 	%fd<5>;

	ld.param.u64 	%rd2, [_Z4axpyPdS_dm_param_0];
	ld.param.u64 	%rd3, [_Z4axpyPdS_dm_param_1];
	ld.param.f64 	%fd1, [_Z4axpyPdS_dm_param_2];
	ld.param.u64 	%rd4, [_Z4axpyPdS_dm_param_3];
	mov.u32 	%r1, %tid.x;
	mov.u32 	%r2, %ctaid.x;
	mov.u32 	%r3, %ntid.x;
	mad.lo.s32 	%r4, %r2, %r3, %r1;
	cvt.u64.u32 	%rd1, %r4;
	setp.le.u64 	%p1, %rd4, %rd1;
	@%p1 bra 	$L__BB1_2;
	cvta.to.global.u64 	%rd5, %rd3;
	cvta.to.global.u64 	%rd6, %rd2;
	shl.b64 	%rd7, %rd1, 3;
	add.s64 	%rd8, %rd5, %rd7;
	ld.global.f64 	%fd2, [%rd8];
	add.s64 	%rd9, %rd6, %rd7;
	ld.global.f64 	%fd3, [%rd9];
	fma.rn.f64 	%fd4, %fd1, %fd2, %fd3;
	st.global.f64 	[%rd9], %fd4;
$L__BB1_2:
	ret;

}
	// .globl	_Z6newtonmPdm
.visible .entry _Z6newtonmPdm(
	.param .u64 _Z6newtonmPdm_param_0,
	.param .u64 .ptr .align 1 _Z6newtonmPdm_param_1,
	.param .u64 _Z6newtonmPdm_param_2
)
{
	.reg .pred 	%p<22>;
	.reg .b32 	%r<68>;
	.reg .b32 	%f<5>;
	.reg .b64 	%rd<24>;
	.reg .b64 	%fd<156>;

	ld.param.u64 	%rd5, [_Z6newtonmPdm_param_0];
	ld.param.u64 	%rd6, [_Z6newtonmPdm_param_1];
	ld.param.u64 	%rd7, [_Z6newtonmPdm_param_2];
	mov.u32 	%r20, %tid.x;
	mov.u32 	%r21, %ctaid.x;
	mov.u32 	%r22, %ntid.x;
	mad.lo.s32 	%r23, %r21, %r22, %r20;
	cvt.u64.u32 	%rd1, %r23;
	setp.le.u64 	%p1, %rd7, %rd1;
	@%p1 bra 	$L__BB2_25;
	cvta.to.global.u64 	%rd8, %rd6;
	shl.b64 	%rd9, %rd1, 3;
	add.s64 	%rd2, %rd8, %rd9;
	ld.global.f64 	%fd155, [%rd2];
	setp.eq.s64 	%p2, %rd5, 0;
	@%p2 bra 	$L__BB2_24;
	mov.b64 	%rd23, 0;
	mov.u64 	%rd13, __cudart_sin_cos_coeffs;
$L__BB2_3:
	abs.f64 	%fd3, %fd155;
	setp.neu.f64 	%p3, %fd3, 0d7FF0000000000000;
	@%p3 bra 	$L__BB2_5;
	mov.f64 	%fd36, 0d0000000000000000;
	mul.rn.f64 	%fd149, %fd155, %fd36;
	mov.b32 	%r64, 1;
	bra.uni 	$L__BB2_8;
$L__BB2_5:
	mul.f64 	%fd31, %fd155, 0d3FE45F306DC9C883;
	cvt.rni.s32.f64 	%r63, %fd31;
	cvt.rn.f64.s32 	%fd32, %r63;
	fma.rn.f64 	%fd33, %fd32, 0dBFF921FB54442D18, %fd155;
	fma.rn.f64 	%fd34, %fd32, 0dBC91A62633145C00, %fd33;
	fma.rn.f64 	%fd149, %fd32, 0dB97B839A252049C0, %fd34;
	setp.ltu.f64 	%p4, %fd3, 0d41E0000000000000;
	@%p4 bra 	$L__BB2_7;
	{ // callseq 0, 0
	.param .b64 param0;
	st.param.f64 	[param0], %fd155;
	.param .align 16 .b8 retval0[16];
	call.uni (retval0), 
	__internal_trig_reduction_slowpathd, 
	(
	param0
	);
	ld.param.f64 	%fd149, [retval0];
	ld.param.b32 	%r63, [retval0+8];
	} // callseq 0
$L__BB2_7:
	add.s32 	%r64, %r63, 1;
$L__BB2_8:
	shl.b32 	%r26, %r64, 6;
	cvt.u64.u32 	%rd11, %r26;
	and.b64  	%rd12, %rd11, 64;
	add.s64 	%rd14, %rd13, %rd12;
	mul.rn.f64 	%fd37, %fd149, %fd149;
	and.b32  	%r27, %r64, 1;
	setp.eq.b32 	%p5, %r27, 1;
	selp.f64 	%fd38, 0dBDA8FF8320FD8164, 0d3DE5DB65F9785EBA, %p5;
	ld.global.nc.v2.f64 	{%fd39, %fd40}, [%rd14];
	fma.rn.f64 	%fd41, %fd38, %fd37, %fd39;
	fma.rn.f64 	%fd42, %fd41, %fd37, %fd40;
	ld.global.nc.v2.f64 	{%fd43, %fd44}, [%rd14+16];
	fma.rn.f64 	%fd45, %fd42, %fd37, %fd43;
	fma.rn.f64 	%fd46, %fd45, %fd37, %fd44;
	ld.global.nc.v2.f64 	{%fd47, %fd48}, [%rd14+32];
	fma.rn.f64 	%fd49, %fd46, %fd37, %fd47;
	fma.rn.f64 	%fd50, %fd49, %fd37, %fd48;
	fma.rn.f64 	%fd51, %fd50, %fd149, %fd149;
	fma.rn.f64 	%fd52, %fd50, %fd37, 0d3FF0000000000000;
	selp.f64 	%fd53, %fd52, %fd51, %p5;
	and.b32  	%r28, %r64, 2;
	setp.eq.s32 	%p6, %r28, 0;
	mov.f64 	%fd54, 0d0000000000000000;
	sub.f64 	%fd55, %fd54, %fd53;
	selp.f64 	%fd9, %fd53, %fd55, %p6;
	fma.rn.f64 	%fd56, %fd9, 0d3FF71547652B82FE, 0d4338000000000000;
	{
	.reg .b32 %temp; 
	mov.b64 	{%r6, %temp}, %fd56;
	}
	mov.f64 	%fd57, 0dC338000000000000;
	add.rn.f64 	%fd58, %fd56, %fd57;
	fma.rn.f64 	%fd59, %fd58, 0dBFE62E42FEFA39EF, %fd9;
	fma.rn.f64 	%fd60, %fd58, 0dBC7ABC9E3B39803F, %fd59;
	fma.rn.f64 	%fd61, %fd60, 0d3E5ADE1569CE2BDF, 0d3E928AF3FCA213EA;
	fma.rn.f64 	%fd62, %fd61, %fd60, 0d3EC71DEE62401315;
	fma.rn.f64 	%fd63, %fd62, %fd60, 0d3EFA01997C89EB71;
	fma.rn.f64 	%fd64, %fd63, %fd60, 0d3F2A01A014761F65;
	fma.rn.f64 	%fd65, %fd64, %fd60, 0d3F56C16C1852B7AF;
	fma.rn.f64 	%fd66, %fd65, %fd60, 0d3F81111111122322;
	fma.rn.f64 	%fd67, %fd66, %fd60, 0d3FA55555555502A1;
	fma.rn.f64 	%fd68, %fd67, %fd60, 0d3FC5555555555511;
	fma.rn.f64 	%fd69, %fd68, %fd60, 0d3FE000000000000B;
	fma.rn.f64 	%fd70, %fd69, %fd60, 0d3FF0000000000000;
	fma.rn.f64 	%fd71, %fd70, %fd60, 0d3FF0000000000000;
	{
	.reg .b32 %temp; 
	mov.b64 	{%r7, %temp}, %fd71;
	}
	{
	.reg .b32 %temp; 
	mov.b64 	{%temp, %r8}, %fd71;
	}
	shl.b32 	%r29, %r6, 20;
	add.s32 	%r30, %r29, %r8;
	mov.b64 	%fd150, {%r7, %r30};
	{
	.reg .b32 %temp; 
	mov.b64 	{%temp, %r31}, %fd9;
	}
	mov.b32 	%f3, %r31;
	abs.f32 	%f1, %f3;
	setp.lt.f32 	%p7, %f1, 0f4086232B;
	@%p7 bra 	$L__BB2_11;
	setp.lt.f64 	%p8, %fd9, 0d0000000000000000;
	add.f64 	%fd72, %fd9, 0d7FF0000000000000;
	selp.f64 	%fd150, 0d0000000000000000, %fd72, %p8;
	setp.geu.f32 	%p9, %f1, 0f40874800;
	@%p9 bra 	$L__BB2_11;
	shr.u32 	%r32, %r6, 31;
	add.s32 	%r33, %r6, %r32;
	shr.s32 	%r34, %r33, 1;
	shl.b32 	%r35, %r34, 20;
	add.s32 	%r36, %r8, %r35;
	mov.b64 	%fd73, {%r7, %r36};
	sub.s32 	%r37, %r6, %r34;
	shl.b32 	%r38, %r37, 20;
	add.s32 	%r39, %r38, 1072693248;
	mov.b32 	%r40, 0;
	mov.b64 	%fd74, {%r40, %r39};
	mul.f64 	%fd150, %fd74, %fd73;
$L__BB2_11:
	setp.neu.f64 	%p10, %fd3, 0d7FF0000000000000;
	@%p10 bra 	$L__BB2_13;
	mov.f64 	%fd80, 0d0000000000000000;
	mul.rn.f64 	%fd151, %fd155, %fd80;
	mov.b32 	%r65, 0;
	bra.uni 	$L__BB2_15;
$L__BB2_13:
	mul.f64 	%fd75, %fd155, 0d3FE45F306DC9C883;
	cvt.rni.s32.f64 	%r65, %fd75;
	cvt.rn.f64.s32 	%fd76, %r65;
	fma.rn.f64 	%fd77, %fd76, 0dBFF921FB54442D18, %fd155;
	fma.rn.f64 	%fd78, %fd76, 0dBC91A62633145C00, %fd77;
	fma.rn.f64 	%fd151, %fd76, 0dB97B839A252049C0, %fd78;
	setp.ltu.f64 	%p11, %fd3, 0d41E0000000000000;
	@%p11 bra 	$L__BB2_15;
	{ // callseq 1, 0
	.param .b64 param0;
	st.param.f64 	[param0], %fd155;
	.param .align 16 .b8 retval0[16];
	call.uni (retval0), 
	__internal_trig_reduction_slowpathd, 
	(
	param0
	);
	ld.param.f64 	%fd151, [retval0];
	ld.param.b32 	%r65, [retval0+8];
	} // callseq 1
$L__BB2_15:
	setp.neu.f64 	%p12, %fd3, 0d7FF0000000000000;
	shl.b32 	%r43, %r65, 6;
	cvt.u64.u32 	%rd15, %r43;
	and.b64  	%rd16, %rd15, 64;
	add.s64 	%rd18, %rd13, %rd16;
	mul.rn.f64 	%fd81, %fd151, %fd151;
	and.b32  	%r44, %r65, 1;
	setp.eq.b32 	%p13, %r44, 1;
	selp.f64 	%fd82, 0dBDA8FF8320FD8164, 0d3DE5DB65F9785EBA, %p13;
	ld.global.nc.v2.f64 	{%fd83, %fd84}, [%rd18];
	fma.rn.f64 	%fd85, %fd82, %fd81, %fd83;
	fma.rn.f64 	%fd86, %fd85, %fd81, %fd84;
	ld.global.nc.v2.f64 	{%fd87, %fd88}, [%rd18+16];
	fma.rn.f64 	%fd89, %fd86, %fd81, %fd87;
	fma.rn.f64 	%fd90, %fd89, %fd81, %fd88;
	ld.global.nc.v2.f64 	{%fd91, %fd92}, [%rd18+32];
	fma.rn.f64 	%fd93, %fd90, %fd81, %fd91;
	fma.rn.f64 	%fd94, %fd93, %fd81, %fd92;
	fma.rn.f64 	%fd95, %fd94, %fd151, %fd151;
	fma.rn.f64 	%fd96, %fd94, %fd81, 0d3FF0000000000000;
	selp.f64 	%fd97, %fd96, %fd95, %p13;
	and.b32  	%r45, %r65, 2;
	setp.eq.s32 	%p14, %r45, 0;
	mov.f64 	%fd98, 0d0000000000000000;
	sub.f64 	%fd99, %fd98, %fd97;
	selp.f64 	%fd18, %fd97, %fd99, %p14;
	@%p12 bra 	$L__BB2_17;
	mov.f64 	%fd105, 0d0000000000000000;
	mul.rn.f64 	%fd153, %fd155, %fd105;
	mov.b32 	%r67, 1;
	bra.uni 	$L__BB2_20;
$L__BB2_17:
	mul.f64 	%fd100, %fd155, 0d3FE45F306DC9C883;
	cvt.rni.s32.f64 	%r66, %fd100;
	cvt.rn.f64.s32 	%fd101, %r66;
	fma.rn.f64 	%fd102, %fd101, 0dBFF921FB54442D18, %fd155;
	fma.rn.f64 	%fd103, %fd101, 0dBC91A62633145C00, %fd102;
	fma.rn.f64 	%fd153, %fd101, 0dB97B839A252049C0, %fd103;
	setp.ltu.f64 	%p15, %fd3, 0d41E0000000000000;
	@%p15 bra 	$L__BB2_19;
	{ // callseq 2, 0
	.param .b64 param0;
	st.param.f64 	[param0], %fd155;
	.param .align 16 .b8 retval0[16];
	call.uni (retval0), 
	__internal_trig_reduction_slowpathd, 
	(
	param0
	);
	ld.param.f64 	%fd153, [retval0];
	ld.param.b32 	%r66, [retval0+8];
	} // callseq 2
$L__BB2_19:
	add.s32 	%r67, %r66, 1;
$L__BB2_20:
	shl.b32 	%r48, %r67, 6;
	cvt.u64.u32 	%rd19, %r48;
	and.b64  	%rd20, %rd19, 64;
	add.s64 	%rd22, %rd13, %rd20;
	mul.rn.f64 	%fd106, %fd153, %fd153;
	and.b32  	%r49, %r67, 1;
	setp.eq.b32 	%p16, %r49, 1;
	selp.f64 	%fd107, 0dBDA8FF8320FD8164, 0d3DE5DB65F9785EBA, %p16;
	ld.global.nc.v2.f64 	{%fd108, %fd109}, [%rd22];
	fma.rn.f64 	%fd110, %fd107, %fd106, %fd108;
	fma.rn.f64 	%fd111, %fd110, %fd106, %fd109;
	ld.global.nc.v2.f64 	{%fd112, %fd113}, [%rd22+16];
	fma.rn.f64 	%fd114, %fd111, %fd106, %fd112;
	fma.rn.f64 	%fd115, %fd114, %fd106, %fd113;
	ld.global.nc.v2.f64 	{%fd116, %fd117}, [%rd22+32];
	fma.rn.f64 	%fd118, %fd115, %fd106, %fd116;
	fma.rn.f64 	%fd119, %fd118, %fd106, %fd117;
	fma.rn.f64 	%fd120, %fd119, %fd153, %fd153;
	fma.rn.f64 	%fd121, %fd119, %fd106, 0d3FF0000000000000;
	selp.f64 	%fd122, %fd121, %fd120, %p16;
	and.b32  	%r50, %r67, 2;
	setp.eq.s32 	%p17, %r50, 0;
	mov.f64 	%fd123, 0d0000000000000000;
	sub.f64 	%fd124, %fd123, %fd122;
	selp.f64 	%fd24, %fd122, %fd124, %p17;
	fma.rn.f64 	%fd125, %fd24, 0d3FF71547652B82FE, 0d4338000000000000;
	{
	.reg .b32 %temp; 
	mov.b64 	{%r17, %temp}, %fd125;
	}
	mov.f64 	%fd126, 0dC338000000000000;
	add.rn.f64 	%fd127, %fd125, %fd126;
	fma.rn.f64 	%fd128, %fd127, 0dBFE62E42FEFA39EF, %fd24;
	fma.rn.f64 	%fd129, %fd127, 0dBC7ABC9E3B39803F, %fd128;
	fma.rn.f64 	%fd130, %fd129, 0d3E5ADE1569CE2BDF, 0d3E928AF3FCA213EA;
	fma.rn.f64 	%fd131, %fd130, %fd129, 0d3EC71DEE62401315;
	fma.rn.f64 	%fd132, %fd131, %fd129, 0d3EFA01997C89EB71;
	fma.rn.f64 	%fd133, %fd132, %fd129, 0d3F2A01A014761F65;
	fma.rn.f64 	%fd134, %fd133, %fd129, 0d3F56C16C1852B7AF;
	fma.rn.f64 	%fd135, %fd134, %fd129, 0d3F81111111122322;
	fma.rn.f64 	%fd136, %fd135, %fd129, 0d3FA55555555502A1;
	fma.rn.f64 	%fd137, %fd136, %fd129, 0d3FC5555555555511;
	fma.rn.f64 	%fd138, %fd137, %fd129, 0d3FE000000000000B;
	fma.rn.f64 	%fd139, %fd138, %fd129, 0d3FF0000000000000;
	fma.rn.f64 	%fd140, %fd139, %fd129, 0d3FF0000000000000;
	{
	.reg .b32 %temp; 
	mov.b64 	{%r18, %temp}, %fd140;
	}
	{
	.reg .b32 %temp; 
	mov.b64 	{%temp, %r19}, %fd140;
	}
	shl.b32 	%r51, %r17, 20;
	add.s32 	%r52, %r51, %r19;
	mov.b64 	%fd154, {%r18, %r52};
	{
	.reg .b32 %temp; 
	mov.b64 	{%temp, %r53}, %fd24;
	}
	mov.b32 	%f4, %r53;
	abs.f32 	%f2, %f4;
	setp.lt.f32 	%p18, %f2, 0f4086232B;
	@%p18 bra 	$L__BB2_23;
	setp.lt.f64 	%p19, %fd24, 0d0000000000000000;
	add.f64 	%fd141, %fd24, 0d7FF0000000000000;
	selp.f64 	%fd154, 0d0000000000000000, %fd141, %p19;
	setp.geu.f32 	%p20, %f2, 0f40874800;
	@%p20 bra 	$L__BB2_23;
	shr.u32 	%r54, %r17, 31;
	add.s32 	%r55, %r17, %r54;
	shr.s32 	%r56, %r55, 1;
	shl.b32 	%r57, %r56, 20;
	add.s32 	%r58, %r19, %r57;
	mov.b64 	%fd142, {%r18, %r58};
	sub.s32 	%r59, %r17, %r56;
	shl.b32 	%r60, %r59, 20;
	add.s32 	%r61, %r60, 1072693248;
	mov.b32 	%r62, 0;
	mov.b64 	%fd143, {%r62, %r61};
	mul.f64 	%fd154, %fd143, %fd142;
$L__BB2_23:
	mul.f64 	%fd144, %fd154, %fd18;
	add.f64 	%fd145, %fd150, 0dC000000000000000;
	div.rn.f64 	%fd146, %fd145, %fd144;
	add.f64 	%fd155, %fd155, %fd146;
	add.s64 	%rd23, %rd23, 1;
	setp.gt.u64 	%p21, %rd5, %rd23;
	@%p21 bra 	$L__BB2_3;
$L__BB2_24:
	st.global.f64 	[%rd2], %fd155;
$L__BB2_25:
	ret;

}
.func  (.param .align 16 .b8 func_retval0[16]) __internal_trig_reduction_slowpathd(
	.param .b64 __internal_trig_reduction_slowpathd_param_0
)
{
	.local .align 8 .b8 	__local_depot3[40];
	.reg .b64 	%SP;
	.reg .b64 	%SPL;
	.reg .pred 	%p<10>;
	.reg .b32 	%r<47>;
	.reg .b64 	%rd<74>;
	.reg .b64 	%fd<5>;

	mov.u64 	%SPL, __local_depot3;
	ld.param.f64 	%fd4, [__internal_trig_reduction_slowpathd_param_0];
	add.u64 	%rd1, %SPL, 0;
	{
	.reg .b32 %temp; 
	mov.b64 	{%temp, %r1}, %fd4;
	}
	shr.u32 	%r2, %r1, 20;
	and.b32  	%r3, %r2, 2047;
	setp.eq.s32 	%p1, %r3, 2047;
	mov.b32 	%r46, 0;
	@%p1 bra 	$L__BB3_9;
	add.s32 	%r20, %r3, -1024;
	mov.b64 	%rd20, %fd4;
	shl.b64 	%rd2, %rd20, 11;
	shr.u32 	%r4, %r20, 6;
	sub.s32 	%r45, 15, %r4;
	sub.s32 	%r21, 19, %r4;
	setp.lt.u32 	%p2, %r20, 128;
	selp.b32 	%r6, 18, %r21, %p2;
	setp.ge.s32 	%p3, %r45, %r6;
	mov.b64 	%rd70, 0;
	@%p3 bra 	$L__BB3_4;
	add.s32 	%r23, %r6, %r4;
	neg.s32 	%r43, %r23;
	or.b64  	%rd3, %rd2, -9223372036854775808;
	mov.b64 	%rd70, 0;
	mov.b32 	%r42, 0;
	mov.u64 	%rd25, __cudart_i2opi_d;
	mov.u32 	%r44, %r45;
$L__BB3_3:
	.pragma "nounroll";
	mul.wide.s32 	%rd22, %r42, 8;
	add.s64 	%rd23, %rd1, %rd22;
	mul.wide.s32 	%rd24, %r44, 8;
	add.s64 	%rd26, %rd25, %rd24;
	ld.global.nc.u64 	%rd27, [%rd26];
	{
	.reg .u32 %r0, %r1, %r2, %r3, %alo, %ahi, %blo, %bhi, %clo, %chi;
	mov.b64 	{%alo,%ahi}, %rd27;
	mov.b64 	{%blo,%bhi}, %rd3;
	mov.b64 	{%clo,%chi}, %rd70;
	mad.lo.cc.u32 	%r0, %alo, %blo, %clo;
	madc.hi.cc.u32 	%r1, %alo, %blo, %chi;
	madc.hi.u32 	%r2, %alo, %bhi, 0;
	mad.lo.cc.u32 	%r1, %alo, %bhi, %r1;
	madc.hi.cc.u32 	%r2, %ahi, %blo, %r2;
	madc.hi.u32 	%r3, %ahi, %bhi, 0;
	mad.lo.cc.u32 	%r1, %ahi, %blo, %r1;
	madc.lo.cc.u32 	%r2, %ahi, %bhi, %r2;
	addc.u32 	%r3, %r3, 0;
	mov.b64 	%rd28, {%r0,%r1};
	mov.b64 	%rd70, {%r2,%r3};
	}
	st.local.u64 	[%rd23], %rd28;
	add.s32 	%r44, %r44, 1;
	add.s32 	%r43, %r43, 1;
	add.s32 	%r42, %r42, 1;
	setp.ne.s32 	%p4, %r43, -15;
	mov.u32 	%r45, %r6;
	@%p4 bra 	$L__BB3_3;
$L__BB3_4:
	cvt.s64.s32 	%rd29, %r45;
	cvt.u64.u32 	%rd30, %r4;
	add.s64 	%rd31, %rd30, %rd29;
	shl.b64 	%rd32, %rd31, 3;
	add.s64 	%rd33, %rd1, %rd32;
	st.local.u64 	[%rd33+-120], %rd70;
	and.b32  	%r15, %r2, 63;
	ld.local.u64 	%rd72, [%rd1+16];
	ld.local.u64 	%rd71, [%rd1+24];
	setp.eq.s32 	%p5, %r15, 0;
	@%p5 bra 	$L__BB3_6;
	shl.b64 	%rd34, %rd71, %r15;
	shr.u64 	%rd35, %rd72, 1;
	xor.b32  	%r24, %r15, 63;
	shr.u64 	%rd36, %rd35, %r24;
	or.b64  	%rd71, %rd34, %rd36;
	ld.local.u64 	%rd37, [%rd1+8];
	shl.b64 	%rd38, %rd72, %r15;
	shr.u64 	%rd39, %rd37, 1;
	shr.u64 	%rd40, %rd39, %r24;
	or.b64  	%rd72, %rd38, %rd40;
$L__BB3_6:
	and.b32  	%r25, %r1, -2147483648;
	shr.u64 	%rd41, %rd71, 62;
	cvt.u32.u64 	%r26, %rd41;
	mov.b64 	{%r27, %r28}, %rd71;
	mov.b64 	{%r29, %r30}, %rd72;
	shf.l.wrap.b32 	%r31, %r30, %r27, 2;
	shf.l.wrap.b32 	%r32, %r27, %r28, 2;
	mov.b64 	%rd42, {%r31, %r32};
	shl.b64 	%rd43, %rd72, 2;
	shr.u64 	%rd44, %rd42, 63;
	cvt.u32.u64 	%r33, %rd44;
	add.s32 	%r34, %r33, %r26;
	setp.eq.s32 	%p6, %r25, 0;
	neg.s32 	%r35, %r34;
	selp.b32 	%r46, %r34, %r35, %p6;
	setp.gt.s64 	%p7, %rd42, -1;
	mov.b64 	%rd45, 0;
	{
	.reg .u32 %r0, %r1, %r2, %r3, %a0, %a1, %a2, %a3, %b0, %b1, %b2, %b3;
	mov.b64 	{%a0,%a1}, %rd45;
	mov.b64 	{%a2,%a3}, %rd45;
	mov.b64 	{%b0,%b1}, %rd43;
	mov.b64 	{%b2,%b3}, %rd42;
	sub.cc.u32 	%r0, %a0, %b0;
	subc.cc.u32 	%r1, %a1, %b1;
	subc.cc.u32 	%r2, %a2, %b2;
	subc.u32 	%r3, %a3, %b3;
	mov.b64 	%rd46, {%r0,%r1};
	mov.b64 	%rd47, {%r2,%r3};
	}
	xor.b32  	%r36, %r25, -2147483648;
	selp.b64 	%rd73, %rd42, %rd47, %p7;
	selp.b64 	%rd14, %rd43, %rd46, %p7;
	selp.b32 	%r17, %r25, %r36, %p7;
	clz.b64 	%r37, %rd73;
	cvt.u64.u32 	%rd15, %r37;
	setp.eq.s32 	%p8, %r37, 0;
	@%p8 bra 	$L__BB3_8;
	cvt.u32.u64 	%r38, %rd15;
	and.b32  	%r39, %r38, 63;
	shl.b64 	%rd48, %rd73, %r39;
	shr.u64 	%rd49, %rd14, 1;
	not.b32 	%r40, %r38;
	and.b32  	%r41, %r40, 63;
	shr.u64 	%rd50, %rd49, %r41;
	or.b64  	%rd73, %rd48, %rd50;
$L__BB3_8:
	mov.b64 	%rd51, -3958705157555305931;
	{
	.reg .u32 %r0, %r1, %r2, %r3, %alo, %ahi, %blo, %bhi;
	mov.b64 	{%alo,%ahi}, %rd73;
	mov.b64 	{%blo,%bhi}, %rd51;
	mul.lo.u32 	%r0, %alo, %blo;
	mul.hi.u32 	%r1, %alo, %blo;
	mad.lo.cc.u32 	%r1, %alo, %bhi, %r1;
	madc.hi.u32 	%r2, %alo, %bhi, 0;
	mad.lo.cc.u32 	%r1, %ahi, %blo, %r1;
	madc.hi.cc.u32 	%r2, %ahi, %blo, %r2;
	madc.hi.u32 	%r3, %ahi, %bhi, 0;
	mad.lo.cc.u32 	%r2, %ahi, %bhi, %r2;
	addc.u32 	%r3, %r3, 0;
	mov.b64 	%rd52, {%r0,%r1};
	mov.b64 	%rd53, {%r2,%r3};
	}
	setp.gt.s64 	%p9, %rd53, 0;
	{
	.reg .u32 %r0, %r1, %r2, %r3, %a0, %a1, %a2, %a3, %b0, %b1, %b2, %b3;
	mov.b64 	{%a0,%a1}, %rd52;
	mov.b64 	{%a2,%a3}, %rd53;
	mov.b64 	{%b0,%b1}, %rd52;
	mov.b64 	{%b2,%b3}, %rd53;
	add.cc.u32 	%r0, %a0, %b0;
	addc.cc.u32 	%r1, %a1, %b1;
	addc.cc.u32 	%r2, %a2, %b2;
	addc.u32 	%r3, %a3, %b3;
	mov.b64 	%rd54, {%r0,%r1};
	mov.b64 	%rd55, {%r2,%r3};
	}
	selp.b64 	%rd56, %rd55, %rd53, %p9;
	selp.s64 	%rd57, -1, 0, %p9;
	sub.s64 	%rd58, %rd57, %rd15;
	cvt.u64.u32 	%rd59, %r17;
	shl.b64 	%rd60, %rd59, 32;
	add.s64 	%rd61, %rd56, 1;
	shr.u64 	%rd62, %rd61, 10;
	add.s64 	%rd63, %rd62, 1;
	shr.u64 	%rd64, %rd63, 1;
	shl.b64 	%rd65, %rd58, 52;
	add.s64 	%rd66, %rd65, %rd64;
	add.s64 	%rd67, %rd66, 4602678819172646912;
	or.b64  	%rd68, %rd67, %rd60;
	mov.b64 	%fd4, %rd68;
$L__BB3_9:
	st.param.f64 	[func_retval0], %fd4;
	st.param.b32 	[func_retval0+8], %r46;
	ret;

}


// ===== COMPILED SASS (sm_100) =====

	.target	sm_100

	.elftype	@"ET_EXEC"


//--------------------- .note.nv.tkinfo           --------------------------
	.section	.note.nv.tkinfo,"",@"SHT_NOTE"
	.sectionflags	@"SHF_NOTE_NV_TKINFO"
	.tkinfo
        /*0018*/ 	.word	0x00000002
        /*0030*/ 	.string	""
        /*0030*/ 	.string	"ptxas"
        /*0030*/ 	.string	"Cuda compilation tools, release 13.0, V13.0.88"
        /*0030*/ 	.string	"Build cuda_13.0.r13.0/compiler.36424714_0"
        /*0030*/ 	.string	"-arch sm_100 -m 64 "



//--------------------- .note.nv.cuinfo           --------------------------
	.section	.note.nv.cuinfo,"",@"SHT_NOTE"
	.sectionflags	@"SHF_NOTE_NV_CUINFO"
        /*0018*/ 	.short	0x0002
        /*001a*/ 	.short	0x0064
        /*001c*/ 	.short	0x0082
	.zero		2


//--------------------- .nv.info                  --------------------------
	.section	.nv.info,"",@"SHT_CUDA_INFO"
	.align	4


	//----- nvinfo : EIATTR_REGCOUNT
	.align		4
        /*0000*/ 	.byte	0x04, 0x2f
        /*0002*/ 	.short	(.L_3 - .L_2)
	.align		4
.L_2:
        /*0004*/ 	.word	index@(_Z5emptym)
        /*0008*/ 	.word	0x00000004


	//----- nvinfo : EIATTR_FRAME_SIZE
	.align		4
.L_3:
        /*000c*/ 	.byte	0x04, 0x11
        /*000e*/ 	.short	(.L_5 - .L_4)
	.align		4
.L_4:
        /*0010*/ 	.word	index@(_Z5emptym)
        /*0014*/ 	.word	0x00000000


	//----- nvinfo : EIATTR_REGCOUNT
	.align		4
.L_5:
        /*0018*/ 	.byte	0x04, 0x2f
        /*001a*/ 	.short	(.L_7 - .L_6)
	.align		4
.L_6:
        /*001c*/ 	.word	index@(_Z4axpyPdS_dm)
        /*0020*/ 	.word	0x0000000c


	//----- nvinfo : EIATTR_FRAME_SIZE
	.align		4
.L_7:
        /*0024*/ 	.byte	0x04, 0x11
        /*0026*/ 	.short	(.L_9 - .L_8)
	.align		4
.L_8:
        /*0028*/ 	.word	index@(_Z4axpyPdS_dm)
        /*002c*/ 	.word	0x00000000


	//----- nvinfo : EIATTR_REGCOUNT
	.align		4
.L_9:
        /*0030*/ 	.byte	0x04, 0x2f
        /*0032*/ 	.short	(.L_11 - .L_10)
	.align		4
.L_10:
        /*0034*/ 	.word	index@(_Z6newtonmPdm)
        /*0038*/ 	.word	0x00000020


	//----- nvinfo : EIATTR_FRAME_SIZE
	.align		4
.L_11:
        /*003c*/ 	.byte	0x04, 0x11
        /*003e*/ 	.short	(.L_13 - .L_12)
	.align		4
.L_12:
        /*0040*/ 	.word	index@($_Z6newtonmPdm$__internal_trig_reduction_slowpathd)
        /*0044*/ 	.word	0x00000028


	//----- nvinfo : EIATTR_FRAME_SIZE
	.align		4
.L_13:
        /*0048*/ 	.byte	0x04, 0x11
        /*004a*/ 	.short	(.L_15 - .L_14)
	.align		4
.L_14:
        /*004c*/ 	.word	index@($__internal_0_$__cuda_sm20_div_rn_f64_full)
        /*0050*/ 	.word	0x00000028


	//----- nvinfo : EIATTR_FRAME_SIZE
	.align		4
.L_15:
        /*0054*/ 	.byte	0x04, 0x11
        /*0056*/ 	.short	(.L_17 - .L_16)
	.align		4
.L_16:
        /*0058*/ 	.word	index@(_Z6newtonmPdm)
        /*005c*/ 	.word	0x00000028


	//----- nvinfo : EIATTR_MIN_STACK_SIZE
	.align		4
.L_17:
        /*0060*/ 	.byte	0x04, 0x12
        /*0062*/ 	.short	(.L_19 - .L_18)
	.align		4
.L_18:
        /*0064*/ 	.word	index@(_Z6newtonmPdm)
        /*0068*/ 	.word	0x00000028


	//----- nvinfo : EIATTR_MIN_STACK_SIZE
	.align		4
.L_19:
        /*006c*/ 	.byte	0x04, 0x12
        /*006e*/ 	.short	(.L_21 - .L_20)
	.align		4
.L_20:
        /*0070*/ 	.word	index@(_Z4axpyPdS_dm)
        /*0074*/ 	.word	0x00000000


	//----- nvinfo : EIATTR_MIN_STACK_SIZE
	.align		4
.L_21:
        /*0078*/ 	.byte	0x04, 0x12
        /*007a*/ 	.short	(.L_23 - .L_22)
	.align		4
.L_22:
        /*007c*/ 	.word	index@(_Z5emptym)
        /*0080*/ 	.word	0x00000000
.L_23:


//--------------------- .nv.compat                --------------------------
	.section	.nv.compat,"",@"SHT_CUDA_COMPAT_INFO"
	.align	4
        /*0000*/ 	.byte	0x02, 0x09, 0x00, 0x00, 0x02, 0x02, 0x01, 0x00, 0x02, 0x05, 0x05, 0x00, 0x03, 0x07, 0x01, 0x01
        /*0010*/ 	.byte	0x02, 0x03, 0x00, 0x00, 0x02, 0x06, 0x01, 0x00, 0x04, 0x0b, 0x08, 0x00, 0x01, 0x00, 0x00, 0x00
        /*0020*/ 	.byte	0x00, 0x00, 0x00, 0x00


//--------------------- .nv.info._Z6newtonmPdm    --------------------------
	.section	.nv.info._Z6newtonmPdm,"",@"SHT_CUDA_INFO"
	.sectionflags	@""
	.align	4


	//----- nvinfo : EIATTR_CUDA_API_VERSION
	.align		4
        /*0000*/ 	.byte	0x04, 0x37
        /*0002*/ 	.short	(.L_25 - .L_24)
.L_24:
        /*0004*/ 	.word	0x00000082


	//----- nvinfo : EIATTR_KPARAM_INFO
	.align		4
.L_25:
        /*0008*/ 	.byte	0x04, 0x17
        /*000a*/ 	.short	(.L_27 - .L_26)
.L_26:
        /*000c*/ 	.word	0x00000000
        /*0010*/ 	.short	0x0002
        /*0012*/ 	.short	0x0010
        /*0014*/ 	.byte	0x00, 0xf0, 0x21, 0x00


	//----- nvinfo : EIATTR_KPARAM_INFO
	.align		4
.L_27:
        /*0018*/ 	.byte	0x04, 0x17
        /*001a*/ 	.short	(.L_29 - .L_28)
.L_28:
        /*001c*/ 	.word	0x00000000
        /*0020*/ 	.short	0x0001
        /*0022*/ 	.short	0x0008
        /*0024*/ 	.byte	0x00, 0xf5, 0x21, 0x00


	//----- nvinfo : EIATTR_KPARAM_INFO
	.align		4
.L_29:
        /*0028*/ 	.byte	0x04, 0x17
        /*002a*/ 	.short	(.L_31 - .L_30)
.L_30:
        /*002c*/ 	.word	0x00000000
        /*0030*/ 	.short	0x0000
        /*0032*/ 	.short	0x0000
        /*0034*/ 	.byte	0x00, 0xf0, 0x21, 0x00


	//----- nvinfo : EIATTR_SPARSE_MMA_MASK
	.align		4
.L_31:
        /*0038*/ 	.byte	0x03, 0x50
        /*003a*/ 	.short	0x0000


	//----- nvinfo : EIATTR_MAXREG_COUNT
	.align		4
        /*003c*/ 	.byte	0x03, 0x1b
        /*003e*/ 	.short	0x00ff


	//----- nvinfo : EIATTR_MERCURY_ISA_VERSION
	.align		4
        /*0040*/ 	.byte	0x03, 0x5f
        /*0042*/ 	.short	0x0101


	//----- nvinfo : EIATTR_VRC_CTA_INIT_COUNT
	.align		4
        /*0044*/ 	.byte	0x02, 0x4a
	.zero		1
	.zero		1


	//----- nvinfo : EIATTR_EXIT_INSTR_OFFSETS
	.align		4
        /*0048*/ 	.byte	0x04, 0x1c
        /*004a*/ 	.short	(.L_33 - .L_32)


	//   ....[0]....
.L_32:
        /*004c*/ 	.word	0x00000090


	//   ....[1]....
        /*0050*/ 	.word	0x000015c0


	//----- nvinfo : EIATTR_CRS_STACK_SIZE
	.align		4
.L_33:
        /*0054*/ 	.byte	0x04, 0x1e
        /*0056*/ 	.short	(.L_35 - .L_34)
.L_34:
        /*0058*/ 	.word	0x00000000


	//----- nvinfo : EIATTR_CBANK_PARAM_SIZE
	.align		4
.L_35:
        /*005c*/ 	.byte	0x03, 0x19
        /*005e*/ 	.short	0x0018


	//----- nvinfo : EIATTR_PARAM_CBANK
	.align		4
        /*0060*/ 	.byte	0x04, 0x0a
        /*0062*/ 	.short	(.L_37 - .L_36)
	.align		4
.L_36:
        /*0064*/ 	.word	index@(.nv.constant0._Z6newtonmPdm)
        /*0068*/ 	.short	0x0380
        /*006a*/ 	.short	0x0018


	//----- nvinfo : EIATTR_SW_WAR
	.align		4
.L_37:
        /*006c*/ 	.byte	0x04, 0x36
        /*006e*/ 	.short	(.L_39 - .L_38)
.L_38:
        /*0070*/ 	.word	0x00000008
.L_39:


//--------------------- .nv.info._Z4axpyPdS_dm    --------------------------
	.section	.nv.info._Z4axpyPdS_dm,"",@"SHT_CUDA_INFO"
	.sectionflags	@""
	.align	4


	//----- nvinfo : EIATTR_CUDA_API_VERSION
	.align		4
        /*0000*/ 	.byte	0x04, 0x37
        /*0002*/ 	.short	(.L_41 - .L_40)
.L_40:
        /*0004*/ 	.word	0x00000082


	//----- nvinfo : EIATTR_KPARAM_INFO
	.align		4
.L_41:
        /*0008*/ 	.byte	0x04, 0x17
        /*000a*/ 	.short	(.L_43 - .L_42)
.L_42:
        /*000c*/ 	.word	0x00000000
        /*0010*/ 	.short	0x0003
        /*0012*/ 	.short	0x0018
        /*0014*/ 	.byte	0x00, 0xf0, 0x21, 0x00


	//----- nvinfo : EIATTR_KPARAM_INFO
	.align		4
.L_43:
        /*0018*/ 	.byte	0x04, 0x17
        /*001a*/ 	.short	(.L_45 - .L_44)
.L_44:
        /*001c*/ 	.word	0x00000000
        /*0020*/ 	.short	0x0002
        /*0022*/ 	.short	0x0010
        /*0024*/ 	.byte	0x00, 0xf0, 0x21, 0x00


	//----- nvinfo : EIATTR_KPARAM_INFO
	.align		4
.L_45:
        /*0028*/ 	.byte	0x04, 0x17
        /*002a*/ 	.short	(.L_47 - .L_46)
.L_46:
        /*002c*/ 	.word	0x00000000
        /*0030*/ 	.short	0x0001
        /*0032*/ 	.short	0x0008
        /*0034*/ 	.byte	0x00, 0xf5, 0x21, 0x00


	//----- nvinfo : EIATTR_KPARAM_INFO
	.align		4
.L_47:
        /*0038*/ 	.byte	0x04, 0x17
        /*003a*/ 	.short	(.L_49 - .L_48)
.L_48:
        /*003c*/ 	.word	0x00000000
        /*0040*/ 	.short	0x0000
        /*0042*/ 	.short	0x0000
        /*0044*/ 	.byte	0x00, 0xf5, 0x21, 0x00


	//----- nvinfo : EIATTR_SPARSE_MMA_MASK
	.align		4
.L_49:
        /*0048*/ 	.byte	0x03, 0x50
        /*004a*/ 	.short	0x0000


	//----- nvinfo : EIATTR_MAXREG_COUNT
	.align		4
        /*004c*/ 	.byte	0x03, 0x1b
        /*004e*/ 	.short	0x00ff


	//----- nvinfo : EIATTR_MERCURY_ISA_VERSION
	.align		4
        /*0050*/ 	.byte	0x03, 0x5f
        /*0052*/ 	.short	0x0101


	//----- nvinfo : EIATTR_VRC_CTA_INIT_COUNT
	.align		4
        /*0054*/ 	.byte	0x02, 0x4a
	.zero		1
	.zero		1


	//----- nvinfo : EIATTR_EXIT_INSTR_OFFSETS
	.align		4
        /*0058*/ 	.byte	0x04, 0x1c
        /*005a*/ 	.short	(.L_51 - .L_50)


	//   ....[0]....
.L_50:
        /*005c*/ 	.word	0x00000080


	//   ....[1]....
        /*0060*/ 	.word	0x00000160


	//----- nvinfo : EIATTR_CBANK_PARAM_SIZE
	.align		4
.L_51:
        /*0064*/ 	.byte	0x03, 0x19
        /*0066*/ 	.short	0x0020


	//----- nvinfo : EIATTR_PARAM_CBANK
	.align		4
        /*0068*/ 	.byte	0x04, 0x0a
        /*006a*/ 	.short	(.L_53 - .L_52)
	.align		4
.L_52:
        /*006c*/ 	.word	index@(.nv.constant0._Z4axpyPdS_dm)
        /*0070*/ 	.short	0x0380
        /*0072*/ 	.short	0x0020


	//----- nvinfo : EIATTR_SW_WAR
	.align		4
.L_53:
        /*0074*/ 	.byte	0x04, 0x36
        /*0076*/ 	.short	(.L_55 - .L_54)
.L_54:
        /*0078*/ 	.word	0x00000008
.L_55:


//--------------------- .nv.info._Z5emptym        --------------------------
	.section	.nv.info._Z5emptym,"",@"SHT_CUDA_INFO"
	.sectionflags	@""
	.align	4


	//----- nvinfo : EIATTR_CUDA_API_VERSION
	.align		4
        /*0000*/ 	.byte	0x04, 0x37
        /*0002*/ 	.short	(.L_57 - .L_56)
.L_56:
        /*0004*/ 	.word	0x00000082


	//----- nvinfo : EIATTR_KPARAM_INFO
	.align		4
.L_57:
        /*0008*/ 	.byte	0x04, 0x17
        /*000a*/ 	.short	(.L_59 - .L_58)
.L_58:
        /*000c*/ 	.word	0x00000000
        /*0010*/ 	.short	0x0000
        /*0012*/ 	.short	0x0000
        /*0014*/ 	.byte	0x00, 0xf0, 0x21, 0x00


	//----- nvinfo : EIATTR_SPARSE_MMA_MASK
	.align		4
.L_59:
        /*0018*/ 	.byte	0x03, 0x50
        /*001a*/ 	.short	0x0000


	//----- nvinfo : EIATTR_MAXREG_COUNT
	.align		4
        /*001c*/ 	.byte	0x03, 0x1b
        /*001e*/ 	.short	0x00ff


	//----- nvinfo : EIATTR_MERCURY_ISA_VERSION
	.align		4
        /*0020*/ 	.byte	0x03, 0x5f
        /*0022*/ 	.short	0x0101


	//----- nvinfo : EIATTR_VRC_CTA_INIT_COUNT
	.align		4
        /*0024*/ 	.byte	0x02, 0x4a
	.zero		1
	.zero		1


	//----- nvinfo : EIATTR_EXIT_INSTR_OFFSETS
	.align		4
        /*0028*/ 	.byte	0x04, 0x1c
        /*002a*/ 	.short	(.L_61 - .L_60)


	//   ....[0]....
.L_60:
        /*002c*/ 	.word	0x00000010


	//----- nvinfo : EIATTR_CBANK_PARAM_SIZE
	.align		4
.L_61:
        /*0030*/ 	.byte	0x03, 0x19
        /*0032*/ 	.short	0x0008


	//----- nvinfo : EIATTR_PARAM_CBANK
	.align		4
        /*0034*/ 	.byte	0x04, 0x0a
        /*0036*/ 	.short	(.L_63 - .L_62)
	.align		4
.L_62:
        /*0038*/ 	.word	index@(.nv.constant0._Z5emptym)
        /*003c*/ 	.short	0x0380
        /*003e*/ 	.short	0x0008


	//----- nvinfo : EIATTR_SW_WAR
	.align		4
.L_63:
        /*0040*/ 	.byte	0x04, 0x36
        /*0042*/ 	.short	(.L_65 - .L_64)
.L_64:
        /*0044*/ 	.word	0x00000008
.L_65:


//--------------------- .nv.callgraph             --------------------------
	.section	.nv.callgraph,"",@"SHT_CUDA_CALLGRAPH"
	.align	4
	.sectionentsize	8
	.align		4
        /*0000*/ 	.word	0x00000000
	.align		4
        /*0004*/ 	.word	0xffffffff
	.align		4
        /*0008*/ 	.word	0x00000000
	.align		4
        /*000c*/ 	.word	0xfffffffe
	.align		4
        /*0010*/ 	.word	0x00000000
	.align		4
        /*0014*/ 	.word	0xfffffffd
	.align		4
        /*0018*/ 	.word	0x00000000
	.align		4
        /*001c*/ 	.word	0xfffffffc


//--------------------- .nv.constant4             --------------------------
	.section	.nv.constant4,"a",@progbits
	.align	8
	.align		8
.nv.constant4:
        /*0000*/ 	.dword	__cudart_i2opi_d
	.align		8
        /*0008*/ 	.dword	__cudart_sin_cos_coeffs


//--------------------- .text._Z6newtonmPdm       --------------------------
	.section	.text._Z6newtonmPdm,"ax",@progbits
	.align	128
        .global         _Z6newtonmPdm
        .type           _Z6newtonmPdm,@function
        .size           _Z6newtonmPdm,(.L_x_34 - _Z6newtonmPdm)
        .other          _Z6newtonmPdm,@"STO_CUDA_ENTRY STV_DEFAULT"
_Z6newtonmPdm:
.text._Z6newtonmPdm:
[----:B------:R-:W0:Y:S01]  /*0000*/  LDC R1, c[0x0][0x37c] ;  /* 0x0000df00ff017b82 */ /* 0x000e220000000800 */
[----:B------:R-:W1:Y:S07]  /*0010*/  S2R R0, SR_TID.X ;  /* 0x0000000000007919 */ /* 0x000e6e0000002100 */
[----:B------:R-:W1:Y:S01]  /*0020*/  S2UR UR4, SR_CTAID.X ;  /* 0x00000000000479c3 */ /* 0x000e620000002500 */
[----:B------:R-:W2:Y:S01]  /*0030*/  LDCU.64 UR6, c[0x0][0x390] ;  /* 0x00007200ff0677ac */ /* 0x000ea20008000a00 */
[----:B0-----:R-:W-:-:S06]  /*0040*/  VIADD R1, R1, 0xffffffd8 ;  /* 0xffffffd801017836 */ /* 0x001fcc0000000000 */
[----:B------:R-:W1:Y:S02]  /*0050*/  LDC R3, c[0x0][0x360] ;  /* 0x0000d800ff037b82 */ /* 0x000e640000000800 */
[----:B-1----:R-:W-:-:S05]  /*0060*/  IMAD R0, R3, UR4, R0 ;  /* 0x0000000403007c24 */ /* 0x002fca000f8e0200 */
[----:B--2---:R-:W-:-:S04]  /*0070*/  ISETP.GE.U32.AND P0, PT, R0, UR6, PT ;  /* 0x0000000600007c0c */ /* 0x004fc8000bf06070 */
[----:B------:R-:W-:-:S13]  /*0080*/  ISETP.GE.U32.AND.EX P0, PT, RZ, UR7, PT, P0 ;  /* 0x00000007ff007c0c */ /* 0x000fda000bf06100 */
[----:B------:R-:W-:Y:S05]  /*0090*/  @P0 EXIT ;  /* 0x000000000000094d */ /* 0x000fea0003800000 */
[----:B------:R-:W0:Y:S01]  /*00a0*/  LDCU.128 UR8, c[0x0][0x380] ;  /* 0x00007000ff0877ac */ /* 0x000e220008000c00 */
[----:B------:R-:W1:Y:S01]  /*00b0*/  LDCU.64 UR6, c[0x0][0x358] ;  /* 0x00006b00ff0677ac */ /* 0x000e620008000a00 */
[----:B0-----:R-:W-:-:S04]  /*00c0*/  LEA R2, P0, R0, UR10, 0x3 ;  /* 0x0000000a00027c11 */ /* 0x001fc8000f8018ff */
[----:B------:R-:W-:-:S05]  /*00d0*/  LEA.HI.X R3, R0, UR11, RZ, 0x3, P0 ;  /* 0x0000000b00037c11 */ /* 0x000fca00080f1cff */
[----:B-1----:R0:W5:Y:S01]  /*00e0*/  LDG.E.64 R16, desc[UR6][R2.64] ;  /* 0x0000000602107981 */ /* 0x002162000c1e1b00 */
[----:B------:R-:W-:-:S04]  /*00f0*/  UISETP.NE.U32.AND UP0, UPT, UR8, URZ, UPT ;  /* 0x000000ff0800728c */ /* 0x000fc8000bf05070 */
[----:B------:R-:W-:-:S09]  /*0100*/  UISETP.NE.AND.EX UP0, UPT, UR9, URZ, UPT, UP0 ;  /* 0x000000ff0900728c */ /* 0x000fd2000bf05300 */
[----:B0-----:R-:W-:Y:S05]  /*0110*/  BRA.U !UP0, `(.L_x_0) ;  /* 0x0000001508247547 */ /* 0x001fea000b800000 */
[----:B------:R-:W0:Y:S01]  /*0120*/  LDCU.64 UR8, c[0x4][0x8] ;  /* 0x01000100ff0877ac */ /* 0x000e220008000a00 */
[----:B------:R-:W1:Y:S01]  /*0130*/  LDCU.64 UR10, c[0x0][0x380] ;  /* 0x00007000ff0a77ac */ /* 0x000e620008000a00 */
[----:B------:R-:W-:Y:S01]  /*0140*/  UMOV UR4, URZ ;  /* 0x000000ff00047c82 */ /* 0x000fe20008000000 */
[----:B------:R-:W-:-:S05]  /*0150*/  UMOV UR5, URZ ;  /* 0x000000ff00057c82 */ /* 0x000fca0008000000 */
.L_x_17:
[----:B-----5:R-:W-:Y:S01]  /*0160*/  DSETP.NEU.AND P0, PT, |R16|, +INF , PT ;  /* 0x7ff000001000742a */ /* 0x020fe20003f0d200 */
[----:B------:R-:W-:Y:S01]  /*0170*/  UIADD3 UR4, UP0, UPT, UR4, 0x1, URZ ;  /* 0x0000000104047890 */ /* 0x000fe2000ff1e0ff */
[----:B------:R-:W-:Y:S03]  /*0180*/  BSSY.RECONVERGENT B0, `(.L_x_1) ;  /* 0x0000021000007945 */ /* 0x000fe60003800200 */
[----:B------:R-:W-:Y:S02]  /*0190*/  UIADD3.X UR5, UPT, UPT, URZ, UR5, URZ, UP0, !UPT ;  /* 0x00000005ff057290 */ /* 0x000fe400087fe4ff */
[----:B-1----:R-:W-:-:S04]  /*01a0*/  UISETP.GE.U32.AND UP0, UPT, UR4, UR10, UPT ;  /* 0x0000000a0400728c */ /* 0x002fc8000bf06070 */
[----:B------:R-:W-:-:S03]  /*01b0*/  UISETP.GE.U32.AND.EX UP0, UPT, UR5, UR11, UPT, UP0 ;  /* 0x0000000b0500728c */ /* 0x000fc6000bf06100 */
[----:B------:R-:W-:Y:S01]  /*01c0*/  @!P0 DMUL R18, RZ, R16 ;  /* 0x00000010ff128228 */ /* 0x000fe20000000000 */
[----:B------:R-:W-:Y:S01]  /*01d0*/  @!P0 IMAD.MOV.U32 R0, RZ, RZ, 0x1 ;  /* 0x00000001ff008424 */ /* 0x000fe200078e00ff */
[----:B------:R-:W-:Y:S09]  /*01e0*/  @!P0 BRA `(.L_x_2) ;  /* 0x0000000000688947 */ /* 0x000ff20003800000 */
[----:B------:R-:W-:Y:S01]  /*01f0*/  UMOV UR12, 0x6dc9c883 ;  /* 0x6dc9c883000c7882 */ /* 0x000fe20000000000 */
[----:B------:R-:W-:Y:S01]  /*0200*/  UMOV UR13, 0x3fe45f30 ;  /* 0x3fe45f30000d7882 */ /* 0x000fe20000000000 */
[C---:B------:R-:W-:Y:S01]  /*0210*/  DSETP.GE.AND P0, PT, |R16|.reuse, 2.14748364800000000000e+09, PT ;  /* 0x41e000001000742a */ /* 0x040fe20003f06200 */
[----:B------:R-:W-:Y:S01]  /*0220*/  BSSY.RECONVERGENT B1, `(.L_x_3) ;  /* 0x0000015000017945 */ /* 0x000fe20003800200 */
[----:B------:R-:W-:Y:S01]  /*0230*/  DMUL R4, R16, UR12 ;  /* 0x0000000c10047c28 */ /* 0x000fe20008000000 */
[----:B------:R-:W-:Y:S01]  /*0240*/  UMOV UR12, 0x54442d18 ;  /* 0x54442d18000c7882 */ /* 0x000fe20000000000 */
[----:B------:R-:W-:-:S04]  /*0250*/  UMOV UR13, 0x3ff921fb ;  /* 0x3ff921fb000d7882 */ /* 0x000fc80000000000 */
[----:B------:R-:W1:Y:S08]  /*0260*/  F2I.F64 R0, R4 ;  /* 0x0000000400007311 */ /* 0x000e700000301100 */
[----:B-1----:R-:W1:Y:S02]  /*0270*/  I2F.F64 R18, R0 ;  /* 0x0000000000127312 */ /* 0x002e640000201c00 */
[----:B-1----:R-:W-:Y:S01]  /*0280*/  DFMA R6, R18, -UR12, R16 ;  /* 0x8000000c12067c2b */ /* 0x002fe20008000010 */
[----:B------:R-:W-:Y:S01]  /*0290*/  UMOV UR12, 0x33145c00 ;  /* 0x33145c00000c7882 */ /* 0x000fe20000000000 */
[----:B------:R-:W-:-:S06]  /*02a0*/  UMOV UR13, 0x3c91a626 ;  /* 0x3c91a626000d7882 */ /* 0x000fcc0000000000 */
[----:B------:R-:W-:Y:S01]  /*02b0*/  DFMA R6, R18, -UR12, R6 ;  /* 0x8000000c12067c2b */ /* 0x000fe20008000006 */
[----:B------:R-:W-:Y:S01]  /*02c0*/  UMOV UR12, 0x252049c0 ;  /* 0x252049c0000c7882 */ /* 0x000fe20000000000 */
[----:B------:R-:W-:-:S06]  /*02d0*/  UMOV UR13, 0x397b839a ;  /* 0x397b839a000d7882 */ /* 0x000fcc0000000000 */
[----:B------:R-:W-:Y:S01]  /*02e0*/  DFMA R18, R18, -UR12, R6 ;  /* 0x8000000c12127c2b */ /* 0x000fe20008000006 */
[----:B------:R-:W-:Y:S10]  /*02f0*/  @!P0 BRA `(.L_x_4) ;  /* 0x00000000001c8947 */ /* 0x000ff40003800000 */
[----:B------:R-:W-:Y:S01]  /*0300*/  IMAD.MOV.U32 R0, RZ, RZ, R16 ;  /* 0x000000ffff007224 */ /* 0x000fe200078e0010 */
[----:B------:R-:W-:Y:S01]  /*0310*/  MOV R22, 0x340 ;  /* 0x0000034000167802 */ /* 0x000fe20000000f00 */
[----:B------:R-:W-:-:S07]  /*0320*/  IMAD.MOV.U32 R14, RZ, RZ, R17 ;  /* 0x000000ffff0e7224 */ /* 0x000fce00078e0011 */
[----:B0-----:R-:W-:Y:S05]  /*0330*/  CALL.REL.NOINC `($_Z6newtonmPdm$__internal_trig_reduction_slowpathd) ;  /* 0x00000018001c7944 */ /* 0x001fea0003c00000 */
[----:B------:R-:W-:Y:S02]  /*0340*/  IMAD.MOV.U32 R0, RZ, RZ, R6 ;  /* 0x000000ffff007224 */ /* 0x000fe400078e0006 */
[----:B------:R-:W-:Y:S02]  /*0350*/  IMAD.MOV.U32 R18, RZ, RZ, R4 ;  /* 0x000000ffff127224 */ /* 0x000fe400078e0004 */
[----:B------:R-:W-:-:S07]  /*0360*/  IMAD.MOV.U32 R19, RZ, RZ, R5 ;  /* 0x000000ffff137224 */ /* 0x000fce00078e0005 */
.L_x_4:
[----:B0-----:R-:W-:Y:S05]  /*0370*/  BSYNC.RECONVERGENT B1 ;  /* 0x0000000000017941 */ /* 0x001fea0003800200 */
.L_x_3:
[----:B------:R-:W-:-:S07]  /*0380*/  VIADD R0, R0, 0x1 ;  /* 0x0000000100007836 */ /* 0x000fce0000000000 */
.L_x_2:
[----:B0-----:R-:W-:Y:S05]  /*0390*/  BSYNC.RECONVERGENT B0 ;  /* 0x0000000000007941 */ /* 0x001fea0003800200 */
.L_x_1:
[----:B------:R-:W-:-:S05]  /*03a0*/  IMAD.SHL.U32 R4, R0, 0x40, RZ ;  /* 0x0000004000047824 */ /* 0x000fca00078e00ff */
[----:B------:R-:W-:-:S04]  /*03b0*/  LOP3.LUT R4, R4, 0x40, RZ, 0xc0, !PT ;  /* 0x0000004004047812 */ /* 0x000fc800078ec0ff */
[----:B------:R-:W-:-:S05]  /*03c0*/  IADD3 R22, P0, PT, R4, UR8, RZ ;  /* 0x0000000804167c10 */ /* 0x000fca000ff1e0ff */
[----:B------:R-:W-:-:S05]  /*03d0*/  IMAD.X R23, RZ, RZ, UR9, P0 ;  /* 0x00000009ff177e24 */ /* 0x000fca00080e06ff */
[----:B------:R-:W2:Y:S04]  /*03e0*/  LDG.E.128.CONSTANT R4, desc[UR6][R22.64] ;  /* 0x0000000616047981 */ /* 0x000ea8000c1e9d00 */
[----:B------:R-:W3:Y:S04]  /*03f0*/  LDG.E.128.CONSTANT R8, desc[UR6][R22.64+0x10] ;  /* 0x0000100616087981 */ /* 0x000ee8000c1e9d00 */
[----:B------:R-:W4:Y:S01]  /*0400*/  LDG.E.128.CONSTANT R12, desc[UR6][R22.64+0x20] ;  /* 0x00002006160c7981 */ /* 0x000f22000c1e9d00 */
[----:B------:R-:W-:Y:S01]  /*0410*/  LOP3.LUT R20, R0, 0x1, RZ, 0xc0, !PT ;  /* 0x0000000100147812 */ /* 0x000fe200078ec0ff */
[----:B------:R-:W-:Y:S01]  /*0420*/  IMAD.MOV.U32 R24, RZ, RZ, 0x20fd8164 ;  /* 0x20fd8164ff187424 */ /* 0x000fe200078e00ff */
[----:B------:R-:W-:Y:S01]  /*0430*/  UMOV UR12, 0xfefa39ef ;  /* 0xfefa39ef000c7882 */ /* 0x000fe20000000000 */
[----:B------:R-:W-:Y:S01]  /*0440*/  IMAD.MOV.U32 R25, RZ, RZ, 0x3da8ff83 ;  /* 0x3da8ff83ff197424 */ /* 0x000fe200078e00ff */
[----:B------:R-:W-:Y:S01]  /*0450*/  ISETP.NE.U32.AND P0, PT, R20, 0x1, PT ;  /* 0x000000011400780c */ /* 0x000fe20003f05070 */
[----:B------:R-:W-:Y:S01]  /*0460*/  DMUL R20, R18, R18 ;  /* 0x0000001212147228 */ /* 0x000fe20000000000 */
[----:B------:R-:W-:Y:S01]  /*0470*/  UMOV UR13, 0x3fe62e42 ;  /* 0x3fe62e42000d7882 */ /* 0x000fe20000000000 */
[----:B------:R-:W-:Y:S01]  /*0480*/  DSETP.NEU.AND P2, PT, |R16|, +INF , PT ;  /* 0x7ff000001000742a */ /* 0x000fe20003f4d200 */
[----:B------:R-:W-:Y:S01]  /*0490*/  FSEL R24, R24, -8.06006814911005101289e+34, !P0 ;  /* 0xf9785eba18187808 */ /* 0x000fe20004000000 */
[----:B------:R-:W-:Y:S01]  /*04a0*/  BSSY.RECONVERGENT B0, `(.L_x_5) ;  /* 0x0000049000007945 */ /* 0x000fe20003800200 */
[----:B------:R-:W-:-:S06]  /*04b0*/  FSEL R25, -R25, 0.11223486810922622681, !P0 ;  /* 0x3de5db6519197808 */ /* 0x000fcc0004000100 */
[----:B--2---:R-:W-:-:S08]  /*04c0*/  DFMA R4, R20, R24, R4 ;  /* 0x000000181404722b */ /* 0x004fd00000000004 */
[----:B------:R-:W-:-:S08]  /*04d0*/  DFMA R4, R20, R4, R6 ;  /* 0x000000041404722b */ /* 0x000fd00000000006 */
[----:B---3--:R-:W-:Y:S01]  /*04e0*/  DFMA R4, R20, R4, R8 ;  /* 0x000000041404722b */ /* 0x008fe20000000008 */
[----:B------:R-:W-:Y:S02]  /*04f0*/  IMAD.MOV.U32 R8, RZ, RZ, 0x652b82fe ;  /* 0x652b82feff087424 */ /* 0x000fe400078e00ff */
[----:B------:R-:W-:-:S05]  /*0500*/  IMAD.MOV.U32 R9, RZ, RZ, 0x3ff71547 ;  /* 0x3ff71547ff097424 */ /* 0x000fca00078e00ff */
[----:B------:R-:W-:-:S08]  /*0510*/  DFMA R4, R20, R4, R10 ;  /* 0x000000041404722b */ /* 0x000fd0000000000a */
[----:B----4-:R-:W-:-:S08]  /*0520*/  DFMA R4, R20, R4, R12 ;  /* 0x000000041404722b */ /* 0x010fd0000000000c */
[----:B------:R-:W-:-:S08]  /*0530*/  DFMA R4, R20, R4, R14 ;  /* 0x000000041404722b */ /* 0x000fd0000000000e */
[----:B------:R-:W-:Y:S02]  /*0540*/  DFMA R18, R4, R18, R18 ;  /* 0x000000120412722b */ /* 0x000fe40000000012 */
[----:B------:R-:W-:Y:S02]  /*0550*/  DFMA R4, R20, R4, 1 ;  /* 0x3ff000001404742b */ /* 0x000fe40000000004 */
[----:B------:R-:W-:-:S08]  /*0560*/  @!P2 DMUL R20, RZ, R16 ;  /* 0x00000010ff14a228 */ /* 0x000fd00000000000 */
[----:B------:R-:W-:Y:S02]  /*0570*/  FSEL R6, R4, R18, !P0 ;  /* 0x0000001204067208 */ /* 0x000fe40004000000 */
[----:B------:R-:W-:Y:S02]  /*0580*/  FSEL R7, R5, R19, !P0 ;  /* 0x0000001305077208 */ /* 0x000fe40004000000 */
[----:B------:R-:W-:-:S04]  /*0590*/  LOP3.LUT P0, RZ, R0, 0x2, RZ, 0xc0, !PT ;  /* 0x0000000200ff7812 */ /* 0x000fc8000780c0ff */
[----:B------:R-:W-:-:S10]  /*05a0*/  DADD R4, RZ, -R6 ;  /* 0x00000000ff047229 */ /* 0x000fd40000000806 */
[----:B------:R-:W-:Y:S02]  /*05b0*/  FSEL R4, R6, R4, !P0 ;  /* 0x0000000406047208 */ /* 0x000fe40004000000 */
[----:B------:R-:W-:-:S04]  /*05c0*/  FSEL R5, R7, R5, !P0 ;  /* 0x0000000507057208 */ /* 0x000fc80004000000 */
[----:B------:R-:W-:Y:S02]  /*05d0*/  FSETP.GEU.AND P0, PT, |R5|, 4.1917929649353027344, PT ;  /* 0x4086232b0500780b */ /* 0x000fe40003f0e200 */
[----:B------:R-:W-:-:S08]  /*05e0*/  DFMA R6, R4, R8, 6.75539944105574400000e+15 ;  /* 0x433800000406742b */ /* 0x000fd00000000008 */
[----:B------:R-:W-:-:S08]  /*05f0*/  DADD R8, R6, -6.75539944105574400000e+15 ;  /* 0xc338000006087429 */ /* 0x000fd00000000000 */
[----:B------:R-:W-:Y:S01]  /*0600*/  DFMA R10, R8, -UR12, R4 ;  /* 0x8000000c080a7c2b */ /* 0x000fe20008000004 */
[----:B------:R-:W-:Y:S01]  /*0610*/  UMOV UR12, 0x3b39803f ;  /* 0x3b39803f000c7882 */ /* 0x000fe20000000000 */
[----:B------:R-:W-:-:S06]  /*0620*/  UMOV UR13, 0x3c7abc9e ;  /* 0x3c7abc9e000d7882 */ /* 0x000fcc0000000000 */
[----:B------:R-:W-:Y:S01]  /*0630*/  DFMA R8, R8, -UR12, R10 ;  /* 0x8000000c08087c2b */ /* 0x000fe2000800000a */
[----:B------:R-:W-:Y:S01]  /*0640*/  UMOV UR12, 0x69ce2bdf ;  /* 0x69ce2bdf000c7882 */ /* 0x000fe20000000000 */
[----:B------:R-:W-:Y:S01]  /*0650*/  IMAD.MOV.U32 R10, RZ, RZ, -0x35dec16 ;  /* 0xfca213eaff0a7424 */ /* 0x000fe200078e00ff */
[----:B------:R-:W-:Y:S01]  /*0660*/  UMOV UR13, 0x3e5ade15 ;  /* 0x3e5ade15000d7882 */ /* 0x000fe20000000000 */
[----:B------:R-:W-:-:S06]  /*0670*/  IMAD.MOV.U32 R11, RZ, RZ, 0x3e928af3 ;  /* 0x3e928af3ff0b7424 */ /* 0x000fcc00078e00ff */
[----:B------:R-:W-:Y:S01]  /*0680*/  DFMA R10, R8, UR12, R10 ;  /* 0x0000000c080a7c2b */ /* 0x000fe2000800000a */
[----:B------:R-:W-:Y:S01]  /*0690*/  UMOV UR12, 0x62401315 ;  /* 0x62401315000c7882 */ /* 0x000fe20000000000 */
[----:B------:R-:W-:-:S06]  /*06a0*/  UMOV UR13, 0x3ec71dee ;  /* 0x3ec71dee000d7882 */ /* 0x000fcc0000000000 */
[----:B------:R-:W-:Y:S01]  /*06b0*/  DFMA R10, R8, R10, UR12 ;  /* 0x0000000c080a7e2b */ /* 0x000fe2000800000a */
        /* <DEDUP_REMOVED lines=20> */
[----:B------:R-:W-:-:S08]  /*0800*/  DFMA R10, R8, R10, UR12 ;  /* 0x0000000c080a7e2b */ /* 0x000fd0000800000a */
[----:B------:R-:W-:-:S08]  /*0810*/  DFMA R10, R8, R10, 1 ;  /* 0x3ff00000080a742b */ /* 0x000fd0000000000a */
[----:B------:R-:W-:-:S10]  /*0820*/  DFMA R10, R8, R10, 1 ;  /* 0x3ff00000080a742b */ /* 0x000fd4000000000a */
[----:B------:R-:W-:Y:S02]  /*0830*/  IMAD R19, R6, 0x100000, R11 ;  /* 0x0010000006137824 */ /* 0x000fe400078e020b */
[----:B------:R-:W-:Y:S01]  /*0840*/  IMAD.MOV.U32 R18, RZ, RZ, R10 ;  /* 0x000000ffff127224 */ /* 0x000fe200078e000a */
[----:B------:R-:W-:Y:S06]  /*0850*/  @!P0 BRA `(.L_x_6) ;  /* 0x0000000000348947 */ /* 0x000fec0003800000 */
[----:B------:R-:W-:Y:S01]  /*0860*/  FSETP.GEU.AND P1, PT, |R5|, 4.2275390625, PT ;  /* 0x408748000500780b */ /* 0x000fe20003f2e200 */
[C---:B------:R-:W-:Y:S02]  /*0870*/  DADD R8, R4.reuse, +INF ;  /* 0x7ff0000004087429 */ /* 0x040fe40000000000 */
[----:B------:R-:W-:-:S08]  /*0880*/  DSETP.GEU.AND P0, PT, R4, RZ, PT ;  /* 0x000000ff0400722a */ /* 0x000fd00003f0e000 */
[----:B------:R-:W-:Y:S02]  /*0890*/  FSEL R18, R8, RZ, P0 ;  /* 0x000000ff08127208 */ /* 0x000fe40000000000 */
[----:B------:R-:W-:Y:S01]  /*08a0*/  @!P1 LEA.HI R0, R6, R6, RZ, 0x1 ;  /* 0x0000000606009211 */ /* 0x000fe200078f08ff */
[----:B------:R-:W-:Y:S01]  /*08b0*/  @!P1 IMAD.MOV.U32 R4, RZ, RZ, R10 ;  /* 0x000000ffff049224 */ /* 0x000fe200078e000a */
[----:B------:R-:W-:Y:S02]  /*08c0*/  FSEL R19, R9, RZ, P0 ;  /* 0x000000ff09137208 */ /* 0x000fe40000000000 */
[----:B------:R-:W-:-:S05]  /*08d0*/  @!P1 SHF.R.S32.HI R5, RZ, 0x1, R0 ;  /* 0x00000001ff059819 */ /* 0x000fca0000011400 */
[----:B------:R-:W-:Y:S02]  /*08e0*/  @!P1 IMAD.IADD R6, R6, 0x1, -R5 ;  /* 0x0000000106069824 */ /* 0x000fe400078e0a05 */
[----:B------:R-:W-:-:S03]  /*08f0*/  @!P1 IMAD R5, R5, 0x100000, R11 ;  /* 0x0010000005059824 */ /* 0x000fc600078e020b */
[----:B------:R-:W-:Y:S01]  /*0900*/  @!P1 LEA R7, R6, 0x3ff00000, 0x14 ;  /* 0x3ff0000006079811 */ /* 0x000fe200078ea0ff */
[----:B------:R-:W-:-:S06]  /*0910*/  @!P1 IMAD.MOV.U32 R6, RZ, RZ, RZ ;  /* 0x000000ffff069224 */ /* 0x000fcc00078e00ff */
[----:B------:R-:W-:-:S11]  /*0920*/  @!P1 DMUL R18, R4, R6 ;  /* 0x0000000604129228 */ /* 0x000fd60000000000 */
.L_x_6:
[----:B------:R-:W-:Y:S05]  /*0930*/  BSYNC.RECONVERGENT B0 ;  /* 0x0000000000007941 */ /* 0x000fea0003800200 */
.L_x_5:
[----:B------:R-:W-:Y:S01]  /*0940*/  BSSY.RECONVERGENT B0, `(.L_x_7) ;  /* 0x000001a000007945 */ /* 0x000fe20003800200 */
[----:B------:R-:W-:-:S03]  /*0950*/  @!P2 IMAD.MOV.U32 R0, RZ, RZ, RZ ;  /* 0x000000ffff00a224 */ /* 0x000fc600078e00ff */
[----:B------:R-:W-:Y:S05]  /*0960*/  @!P2 BRA `(.L_x_8) ;  /* 0x00000000005ca947 */ /* 0x000fea0003800000 */
[----:B------:R-:W-:Y:S01]  /*0970*/  UMOV UR12, 0x6dc9c883 ;  /* 0x6dc9c883000c7882 */ /* 0x000fe20000000000 */
[----:B------:R-:W-:Y:S01]  /*0980*/  UMOV UR13, 0x3fe45f30 ;  /* 0x3fe45f30000d7882 */ /* 0x000fe20000000000 */
[C---:B------:R-:W-:Y:S02]  /*0990*/  DSETP.GE.AND P0, PT, |R16|.reuse, 2.14748364800000000000e+09, PT ;  /* 0x41e000001000742a */ /* 0x040fe40003f06200 */
[----:B------:R-:W-:Y:S01]  /*09a0*/  DMUL R4, R16, UR12 ;  /* 0x0000000c10047c28 */ /* 0x000fe20008000000 */
[----:B------:R-:W-:Y:S01]  /*09b0*/  UMOV UR12, 0x54442d18 ;  /* 0x54442d18000c7882 */ /* 0x000fe20000000000 */
[----:B------:R-:W-:-:S04]  /*09c0*/  UMOV UR13, 0x3ff921fb ;  /* 0x3ff921fb000d7882 */ /* 0x000fc80000000000 */
[----:B------:R-:W0:Y:S08]  /*09d0*/  F2I.F64 R0, R4 ;  /* 0x0000000400007311 */ /* 0x000e300000301100 */
[----:B0-----:R-:W0:Y:S02]  /*09e0*/  I2F.F64 R20, R0 ;  /* 0x0000000000147312 */ /* 0x001e240000201c00 */
[----:B0-----:R-:W-:Y:S01]  /*09f0*/  DFMA R6, R20, -UR12, R16 ;  /* 0x8000000c14067c2b */ /* 0x001fe20008000010 */
        /* <DEDUP_REMOVED lines=10> */
[----:B------:R-:W-:Y:S05]  /*0aa0*/  CALL.REL.NOINC `($_Z6newtonmPdm$__internal_trig_reduction_slowpathd) ;  /* 0x0000001000407944 */ /* 0x000fea0003c00000 */
[----:B------:R-:W-:Y:S02]  /*0ab0*/  IMAD.MOV.U32 R0, RZ, RZ, R6 ;  /* 0x000000ffff007224 */ /* 0x000fe400078e0006 */
[----:B------:R-:W-:Y:S02]  /*0ac0*/  IMAD.MOV.U32 R20, RZ, RZ, R4 ;  /* 0x000000ffff147224 */ /* 0x000fe400078e0004 */
[----:B------:R-:W-:-:S07]  /*0ad0*/  IMAD.MOV.U32 R21, RZ, RZ, R5 ;  /* 0x000000ffff157224 */ /* 0x000fce00078e0005 */
.L_x_8:
[----:B------:R-:W-:Y:S05]  /*0ae0*/  BSYNC.RECONVERGENT B0 ;  /* 0x0000000000007941 */ /* 0x000fea0003800200 */
.L_x_7:
        /* <DEDUP_REMOVED lines=9> */
[----:B------:R-:W-:Y:S01]  /*0b80*/  DSETP.NEU.AND P1, PT, |R16|, +INF , PT ;  /* 0x7ff000001000742a */ /* 0x000fe20003f2d200 */
[----:B------:R-:W-:Y:S01]  /*0b90*/  IMAD.MOV.U32 R27, RZ, RZ, 0x3da8ff83 ;  /* 0x3da8ff83ff1b7424 */ /* 0x000fe200078e00ff */
[----:B------:R-:W-:Y:S01]  /*0ba0*/  ISETP.NE.U32.AND P0, PT, R22, 0x1, PT ;  /* 0x000000011600780c */ /* 0x000fe20003f05070 */
[----:B------:R-:W-:Y:S01]  /*0bb0*/  DMUL R22, R20, R20 ;  /* 0x0000001414167228 */ /* 0x000fe20000000000 */
[----:B------:R-:W-:Y:S02]  /*0bc0*/  BSSY.RECONVERGENT B0, `(.L_x_9) ;  /* 0x000002e000007945 */ /* 0x000fe40003800200 */
[----:B------:R-:W-:-:S02]  /*0bd0*/  FSEL R26, R26, -8.06006814911005101289e+34, !P0 ;  /* 0xf9785eba1a1a7808 */ /* 0x000fc40004000000 */
[----:B------:R-:W-:-:S06]  /*0be0*/  FSEL R27, -R27, 0.11223486810922622681, !P0 ;  /* 0x3de5db651b1b7808 */ /* 0x000fcc0004000100 */
[----:B--2---:R-:W-:-:S08]  /*0bf0*/  DFMA R4, R22, R26, R4 ;  /* 0x0000001a1604722b */ /* 0x004fd00000000004 */
[----:B------:R-:W-:-:S08]  /*0c00*/  DFMA R4, R22, R4, R6 ;  /* 0x000000041604722b */ /* 0x000fd00000000006 */
[----:B---3--:R-:W-:-:S08]  /*0c10*/  DFMA R4, R22, R4, R8 ;  /* 0x000000041604722b */ /* 0x008fd00000000008 */
        /* <DEDUP_REMOVED lines=8> */
[----:B------:R-:W-:Y:S01]  /*0ca0*/  LOP3.LUT P0, RZ, R0, 0x2, RZ, 0xc0, !PT ;  /* 0x0000000200ff7812 */ /* 0x000fe2000780c0ff */
[----:B------:R-:W-:-:S03]  /*0cb0*/  @!P1 IMAD.MOV.U32 R0, RZ, RZ, 0x1 ;  /* 0x00000001ff009424 */ /* 0x000fc600078e00ff */
[----:B------:R-:W-:-:S10]  /*0cc0*/  DADD R4, RZ, -R6 ;  /* 0x00000000ff047229 */ /* 0x000fd40000000806 */
[----:B------:R-:W-:Y:S02]  /*0cd0*/  FSEL R20, R6, R4, !P0 ;  /* 0x0000000406147208 */ /* 0x000fe40004000000 */
[----:B------:R-:W-:Y:S01]  /*0ce0*/  FSEL R21, R7, R5, !P0 ;  /* 0x0000000507157208 */ /* 0x000fe20004000000 */
[----:B------:R-:W-:Y:S06]  /*0cf0*/  @!P1 BRA `(.L_x_10) ;  /* 0x0000000000689947 */ /* 0x000fec0003800000 */
[----:B------:R-:W-:Y:S01]  /*0d00*/  UMOV UR12, 0x6dc9c883 ;  /* 0x6dc9c883000c7882 */ /* 0x000fe20000000000 */
[----:B------:R-:W-:Y:S01]  /*0d10*/  UMOV UR13, 0x3fe45f30 ;  /* 0x3fe45f30000d7882 */ /* 0x000fe20000000000 */
[C---:B------:R-:W-:Y:S01]  /*0d20*/  DSETP.GE.AND P0, PT, |R16|.reuse, 2.14748364800000000000e+09, PT ;  /* 0x41e000001000742a */ /* 0x040fe20003f06200 */
[----:B------:R-:W-:Y:S01]  /*0d30*/  BSSY.RECONVERGENT B1, `(.L_x_11) ;  /* 0x0000015000017945 */ /* 0x000fe20003800200 */
        /* <DEDUP_REMOVED lines=20> */
.L_x_12:
[----:B------:R-:W-:Y:S05]  /*0e80*/  BSYNC.RECONVERGENT B1 ;  /* 0x0000000000017941 */ /* 0x000fea0003800200 */
.L_x_11:
[----:B------:R-:W-:-:S07]  /*0e90*/  VIADD R0, R0, 0x1 ;  /* 0x0000000100007836 */ /* 0x000fce0000000000 */
.L_x_10:
[----:B------:R-:W-:Y:S05]  /*0ea0*/  BSYNC.RECONVERGENT B0 ;  /* 0x0000000000007941 */ /* 0x000fea0003800200 */
.L_x_9:
        /* <DEDUP_REMOVED lines=10> */
[----:B------:R-:W-:Y:S01]  /*0f50*/  UMOV UR13, 0x3fe62e42 ;  /* 0x3fe62e42000d7882 */ /* 0x000fe20000000000 */
[----:B------:R-:W-:Y:S01]  /*0f60*/  ISETP.NE.U32.AND P0, PT, R24, 0x1, PT ;  /* 0x000000011800780c */ /* 0x000fe20003f05070 */
[----:B------:R-:W-:Y:S01]  /*0f70*/  IMAD.MOV.U32 R24, RZ, RZ, 0x3da8ff83 ;  /* 0x3da8ff83ff187424 */ /* 0x000fe200078e00ff */
[----:B------:R-:W-:Y:S02]  /*0f80*/  BSSY.RECONVERGENT B0, `(.L_x_13) ;  /* 0x000004a000007945 */ /* 0x000fe40003800200 */
[----:B------:R-:W-:-:S02]  /*0f90*/  FSEL R26, R26, -8.06006814911005101289e+34, !P0 ;  /* 0xf9785eba1a1a7808 */ /* 0x000fc40004000000 */
[----:B------:R-:W-:Y:S01]  /*0fa0*/  FSEL R27, -R24, 0.11223486810922622681, !P0 ;  /* 0x3de5db65181b7808 */ /* 0x000fe20004000100 */
[----:B------:R-:W-:-:S08]  /*0fb0*/  DMUL R24, R22, R22 ;  /* 0x0000001616187228 */ /* 0x000fd00000000000 */
        /* <DEDUP_REMOVED lines=9> */
[----:B------:R-:W-:-:S10]  /*1050*/  DFMA R4, R24, R4, 1 ;  /* 0x3ff000001804742b */ /* 0x000fd40000000004 */
        /* <DEDUP_REMOVED lines=60> */
.L_x_14:
[----:B------:R-:W-:Y:S05]  /*1420*/  BSYNC.RECONVERGENT B0 ;  /* 0x0000000000007941 */ /* 0x000fea0003800200 */
.L_x_13:
[----:B------:R-:W-:Y:S01]  /*1430*/  DMUL R20, R8, R20 ;  /* 0x0000001408147228 */ /* 0x000fe20000000000 */
[----:B------:R-:W-:Y:S01]  /*1440*/  IMAD.MOV.U32 R4, RZ, RZ, 0x1 ;  /* 0x00000001ff047424 */ /* 0x000fe200078e00ff */
[----:B------:R-:W-:Y:S01]  /*1450*/  DADD R8, R18, -2 ;  /* 0xc000000012087429 */ /* 0x000fe20000000000 */
[----:B------:R-:W-:Y:S03]  /*1460*/  BSSY.RECONVERGENT B0, `(.L_x_15) ;  /* 0x0000012000007945 */ /* 0x000fe60003800200 */
[----:B------:R-:W0:Y:S06]  /*1470*/  MUFU.RCP64H R5, R21 ;  /* 0x0000001500057308 */ /* 0x000e2c0000001800 */
[----:B------:R-:W-:Y:S01]  /*1480*/  FSETP.GEU.AND P1, PT, |R9|, 6.5827683646048100446e-37, PT ;  /* 0x036000000900780b */ /* 0x000fe20003f2e200 */
[----:B0-----:R-:W-:-:S08]  /*1490*/  DFMA R6, -R20, R4, 1 ;  /* 0x3ff000001406742b */ /* 0x001fd00000000104 */
[----:B------:R-:W-:-:S08]  /*14a0*/  DFMA R6, R6, R6, R6 ;  /* 0x000000060606722b */ /* 0x000fd00000000006 */
[----:B------:R-:W-:-:S08]  /*14b0*/  DFMA R6, R4, R6, R4 ;  /* 0x000000060406722b */ /* 0x000fd00000000004 */
[----:B------:R-:W-:-:S08]  /*14c0*/  DFMA R4, -R20, R6, 1 ;  /* 0x3ff000001404742b */ /* 0x000fd00000000106 */
[----:B------:R-:W-:-:S08]  /*14d0*/  DFMA R4, R6, R4, R6 ;  /* 0x000000040604722b */ /* 0x000fd00000000006 */
[----:B------:R-:W-:-:S08]  /*14e0*/  DMUL R6, R8, R4 ;  /* 0x0000000408067228 */ /* 0x000fd00000000000 */
[----:B------:R-:W-:-:S08]  /*14f0*/  DFMA R10, -R20, R6, R8 ;  /* 0x00000006140a722b */ /* 0x000fd00000000108 */
[----:B------:R-:W-:-:S10]  /*1500*/  DFMA R4, R4, R10, R6 ;  /* 0x0000000a0404722b */ /* 0x000fd40000000006 */
[----:B------:R-:W-:-:S05]  /*1510*/  FFMA R0, RZ, R21, R5 ;  /* 0x00000015ff007223 */ /* 0x000fca0000000005 */
[----:B------:R-:W-:-:S13]  /*1520*/  FSETP.GT.AND P0, PT, |R0|, 1.469367938527859385e-39, PT ;  /* 0x001000000000780b */ /* 0x000fda0003f04200 */
[----:B------:R-:W-:Y:S05]  /*1530*/  @P0 BRA P1, `(.L_x_16) ;  /* 0x0000000000100947 */ /* 0x000fea0000800000 */
[----:B------:R-:W-:-:S07]  /*1540*/  MOV R0, 0x1560 ;  /* 0x0000156000007802 */ /* 0x000fce0000000f00 */
[----:B------:R-:W-:Y:S05]  /*1550*/  CALL.REL.NOINC `($__internal_0_$__cuda_sm20_div_rn_f64_full) ;  /* 0x00000000001c7944 */ /* 0x000fea0003c00000 */
[----:B------:R-:W-:Y:S02]  /*1560*/  IMAD.MOV.U32 R4, RZ, RZ, R12 ;  /* 0x000000ffff047224 */ /* 0x000fe400078e000c */
[----:B------:R-:W-:-:S07]  /*1570*/  IMAD.MOV.U32 R5, RZ, RZ, R13 ;  /* 0x000000ffff057224 */ /* 0x000fce00078e000d */
.L_x_16:
[----:B------:R-:W-:Y:S05]  /*1580*/  BSYNC.RECONVERGENT B0 ;  /* 0x0000000000007941 */ /* 0x000fea0003800200 */
.L_x_15:
[----:B------:R-:W-:Y:S01]  /*1590*/  DADD R16, R4, R16 ;  /* 0x0000000004107229 */ /* 0x000fe20000000010 */
[----:B------:R-:W-:Y:S10]  /*15a0*/  BRA.U !UP0, `(.L_x_17) ;  /* 0xffffffe908ec7547 */ /* 0x000ff4000b83ffff */
.L_x_0:
[----:B-----5:R-:W-:Y:S01]  /*15b0*/  STG.E.64 desc[UR6][R2.64], R16 ;  /* 0x0000001002007986 */ /* 0x020fe2000c101b06 */
[----:B------:R-:W-:Y:S05]  /*15c0*/  EXIT ;  /* 0x000000000000794d */ /* 0x000fea0003800000 */
        .weak           $__internal_0_$__cuda_sm20_div_rn_f64_full
        .type           $__internal_0_$__cuda_sm20_div_rn_f64_full,@function
        .size           $__internal_0_$__cuda_sm20_div_rn_f64_full,($_Z6newtonmPdm$__internal_trig_reduction_slowpathd - $__internal_0_$__cuda_sm20_div_rn_f64_full)
$__internal_0_$__cuda_sm20_div_rn_f64_full:
[C---:B------:R-:W-:Y:S01]  /*15d0*/  FSETP.GEU.AND P0, PT, |R21|.reuse, 1.469367938527859385e-39, PT ;  /* 0x001000001500780b */ /* 0x040fe20003f0e200 */
[--C-:B------:R-:W-:Y:S01]  /*15e0*/  IMAD.MOV.U32 R6, RZ, RZ, R20.reuse ;  /* 0x000000ffff067224 */ /* 0x100fe200078e0014 */
[----:B------:R-:W-:Y:S01]  /*15f0*/  LOP3.LUT R4, R21, 0x800fffff, RZ, 0xc0, !PT ;  /* 0x800fffff15047812 */ /* 0x000fe200078ec0ff */
[----:B------:R-:W-:Y:S01]  /*1600*/  IMAD.MOV.U32 R7, RZ, RZ, R21 ;  /* 0x000000ffff077224 */ /* 0x000fe200078e0015 */
[C---:B------:R-:W-:Y:S01]  /*1610*/  FSETP.GEU.AND P2, PT, |R9|.reuse, 1.469367938527859385e-39, PT ;  /* 0x001000000900780b */ /* 0x040fe20003f4e200 */
[----:B------:R-:W-:Y:S01]  /*1620*/  IMAD.MOV.U32 R10, RZ, RZ, 0x1 ;  /* 0x00000001ff0a7424 */ /* 0x000fe200078e00ff */
[----:B------:R-:W-:Y:S01]  /*1630*/  LOP3.LUT R5, R4, 0x3ff00000, RZ, 0xfc, !PT ;  /* 0x3ff0000004057812 */ /* 0x000fe200078efcff */
[----:B------:R-:W-:Y:S01]  /*1640*/  IMAD.MOV.U32 R4, RZ, RZ, R20 ;  /* 0x000000ffff047224 */ /* 0x000fe200078e0014 */
[----:B------:R-:W-:Y:S01]  /*1650*/  LOP3.LUT R12, R9, 0x7ff00000, RZ, 0xc0, !PT ;  /* 0x7ff00000090c7812 */ /* 0x000fe200078ec0ff */
[----:B------:R-:W-:Y:S01]  /*1660*/  BSSY.RECONVERGENT B1, `(.L_x_18) ;  /* 0x0000051000017945 */ /* 0x000fe20003800200 */
[----:B------:R-:W-:-:S03]  /*1670*/  LOP3.LUT R21, R21, 0x7ff00000, RZ, 0xc0, !PT ;  /* 0x7ff0000015157812 */ /* 0x000fc600078ec0ff */
[----:B------:R-:W-:Y:S01]  /*1680*/  @!P0 DMUL R4, R6, 8.98846567431157953865e+307 ;  /* 0x7fe0000006048828 */ /* 0x000fe20000000000 */
[----:B------:R-:W-:-:S03]  /*1690*/  ISETP.GE.U32.AND P1, PT, R12, R21, PT ;  /* 0x000000150c00720c */ /* 0x000fc60003f26070 */
[----:B------:R-:W-:Y:S01]  /*16a0*/  @!P2 LOP3.LUT R13, R7, 0x7ff00000, RZ, 0xc0, !PT ;  /* 0x7ff00000070da812 */ /* 0x000fe200078ec0ff */
[----:B------:R-:W-:Y:S01]  /*16b0*/  @!P2 IMAD.MOV.U32 R18, RZ, RZ, RZ ;  /* 0x000000ffff12a224 */ /* 0x000fe200078e00ff */
[----:B------:R-:W0:Y:S02]  /*16c0*/  MUFU.RCP64H R11, R5 ;  /* 0x00000005000b7308 */ /* 0x000e240000001800 */
[----:B------:R-:W-:Y:S01]  /*16d0*/  @!P2 ISETP.GE.U32.AND P3, PT, R12, R13, PT ;  /* 0x0000000d0c00a20c */ /* 0x000fe20003f66070 */
[----:B------:R-:W-:-:S05]  /*16e0*/  IMAD.MOV.U32 R13, RZ, RZ, 0x1ca00000 ;  /* 0x1ca00000ff0d7424 */ /* 0x000fca00078e00ff */
[----:B------:R-:W-:-:S04]  /*16f0*/  @!P2 SEL R19, R13, 0x63400000, !P3 ;  /* 0x634000000d13a807 */ /* 0x000fc80005800000 */
[----:B------:R-:W-:-:S04]  /*1700*/  @!P2 LOP3.LUT R19, R19, 0x80000000, R9, 0xf8, !PT ;  /* 0x800000001313a812 */ /* 0x000fc800078ef809 */
[----:B------:R-:W-:Y:S01]  /*1710*/  @!P2 LOP3.LUT R19, R19, 0x100000, RZ, 0xfc, !PT ;  /* 0x001000001313a812 */ /* 0x000fe200078efcff */
[----:B0-----:R-:W-:-:S08]  /*1720*/  DFMA R14, R10, -R4, 1 ;  /* 0x3ff000000a0e742b */ /* 0x001fd00000000804 */
[----:B------:R-:W-:-:S08]  /*1730*/  DFMA R14, R14, R14, R14 ;  /* 0x0000000e0e0e722b */ /* 0x000fd0000000000e */
[----:B------:R-:W-:Y:S01]  /*1740*/  DFMA R14, R10, R14, R10 ;  /* 0x0000000e0a0e722b */ /* 0x000fe2000000000a */
[----:B------:R-:W-:Y:S01]  /*1750*/  SEL R11, R13, 0x63400000, !P1 ;  /* 0x634000000d0b7807 */ /* 0x000fe20004800000 */
[----:B------:R-:W-:-:S03]  /*1760*/  IMAD.MOV.U32 R10, RZ, RZ, R8 ;  /* 0x000000ffff0a7224 */ /* 0x000fc600078e0008 */
[----:B------:R-:W-:-:S03]  /*1770*/  LOP3.LUT R11, R11, 0x800fffff, R9, 0xf8, !PT ;  /* 0x800fffff0b0b7812 */ /* 0x000fc600078ef809 */
[----:B------:R-:W-:-:S03]  /*1780*/  DFMA R22, R14, -R4, 1 ;  /* 0x3ff000000e16742b */ /* 0x000fc60000000804 */
[----:B------:R-:W-:-:S05]  /*1790*/  @!P2 DFMA R10, R10, 2, -R18 ;  /* 0x400000000a0aa82b */ /* 0x000fca0000000812 */
[----:B------:R-:W-:Y:S01]  /*17a0*/  DFMA R14, R14, R22, R14 ;  /* 0x000000160e0e722b */ /* 0x000fe2000000000e */
[----:B------:R-:W-:Y:S02]  /*17b0*/  IMAD.MOV.U32 R22, RZ, RZ, R12 ;  /* 0x000000ffff167224 */ /* 0x000fe400078e000c */
[----:B------:R-:W-:Y:S01]  /*17c0*/  IMAD.MOV.U32 R23, RZ, RZ, R21 ;  /* 0x000000ffff177224 */ /* 0x000fe200078e0015 */
[----:B------:R-:W-:Y:S02]  /*17d0*/  @!P0 LOP3.LUT R23, R5, 0x7ff00000, RZ, 0xc0, !PT ;  /* 0x7ff0000005178812 */ /* 0x000fe400078ec0ff */
[----:B------:R-:W-:Y:S02]  /*17e0*/  @!P2 LOP3.LUT R22, R11, 0x7ff00000, RZ, 0xc0, !PT ;  /* 0x7ff000000b16a812 */ /* 0x000fe400078ec0ff */
[----:B------:R-:W-:Y:S01]  /*17f0*/  DMUL R18, R14, R10 ;  /* 0x0000000a0e127228 */ /* 0x000fe20000000000 */
[----:B------:R-:W-:Y:S02]  /*1800*/  VIADD R25, R23, 0xffffffff ;  /* 0xffffffff17197836 */ /* 0x000fe40000000000 */
[----:B------:R-:W-:-:S05]  /*1810*/  VIADD R24, R22, 0xffffffff ;  /* 0xffffffff16187836 */ /* 0x000fca0000000000 */
[----:B------:R-:W-:Y:S01]  /*1820*/  DFMA R20, R18, -R4, R10 ;  /* 0x800000041214722b */ /* 0x000fe2000000000a */
[----:B------:R-:W-:-:S04]  /*1830*/  ISETP.GT.U32.AND P0, PT, R24, 0x7feffffe, PT ;  /* 0x7feffffe1800780c */ /* 0x000fc80003f04070 */
[----:B------:R-:W-:-:S03]  /*1840*/  ISETP.GT.U32.OR P0, PT, R25, 0x7feffffe, P0 ;  /* 0x7feffffe1900780c */ /* 0x000fc60000704470 */
[----:B------:R-:W-:-:S10]  /*1850*/  DFMA R14, R14, R20, R18 ;  /* 0x000000140e0e722b */ /* 0x000fd40000000012 */
[----:B------:R-:W-:Y:S05]  /*1860*/  @P0 BRA `(.L_x_19) ;  /* 0x00000000006c0947 */ /* 0x000fea0003800000 */
[----:B------:R-:W-:-:S04]  /*1870*/  LOP3.LUT R9, R7, 0x7ff00000, RZ, 0xc0, !PT ;  /* 0x7ff0000007097812 */ /* 0x000fc800078ec0ff */
[CC--:B------:R-:W-:Y:S02]  /*1880*/  VIADDMNMX R8, R12.reuse, -R9.reuse, 0xb9600000, !PT ;  /* 0xb96000000c087446 */ /* 0x0c0fe40007800909 */
[----:B------:R-:W-:Y:S02]  /*1890*/  ISETP.GE.U32.AND P0, PT, R12, R9, PT ;  /* 0x000000090c00720c */ /* 0x000fe40003f06070 */
[----:B------:R-:W-:Y:S02]  /*18a0*/  VIMNMX R8, PT, PT, R8, 0x46a00000, PT ;  /* 0x46a0000008087848 */ /* 0x000fe40003fe0100 */
[----:B------:R-:W-:-:S05]  /*18b0*/  SEL R13, R13, 0x63400000, !P0 ;  /* 0x634000000d0d7807 */ /* 0x000fca0004000000 */
[----:B------:R-:W-:Y:S02]  /*18c0*/  IMAD.IADD R18, R8, 0x1, -R13 ;  /* 0x0000000108127824 */ /* 0x000fe400078e0a0d */
[----:B------:R-:W-:Y:S02]  /*18d0*/  IMAD.MOV.U32 R8, RZ, RZ, RZ ;  /* 0x000000ffff087224 */ /* 0x000fe400078e00ff */
[----:B------:R-:W-:-:S06]  /*18e0*/  VIADD R9, R18, 0x7fe00000 ;  /* 0x7fe0000012097836 */ /* 0x000fcc0000000000 */
[----:B------:R-:W-:-:S10]  /*18f0*/  DMUL R12, R14, R8 ;  /* 0x000000080e0c7228 */ /* 0x000fd40000000000 */
[----:B------:R-:W-:-:S13]  /*1900*/  FSETP.GTU.AND P0, PT, |R13|, 1.469367938527859385e-39, PT ;  /* 0x001000000d00780b */ /* 0x000fda0003f0c200 */
[----:B------:R-:W-:Y:S05]  /*1910*/  @P0 BRA `(.L_x_20) ;  /* 0x0000000000940947 */ /* 0x000fea0003800000 */
[----:B------:R-:W-:Y:S01]  /*1920*/  DFMA R4, R14, -R4, R10 ;  /* 0x800000040e04722b */ /* 0x000fe2000000000a */
[----:B------:R-:W-:-:S09]  /*1930*/  IMAD.MOV.U32 R8, RZ, RZ, RZ ;  /* 0x000000ffff087224 */ /* 0x000fd200078e00ff */
[C---:B------:R-:W-:Y:S02]  /*1940*/  FSETP.NEU.AND P0, PT, R5.reuse, RZ, PT ;  /* 0x000000ff0500720b */ /* 0x040fe40003f0d000 */
[----:B------:R-:W-:-:S04]  /*1950*/  LOP3.LUT R7, R5, 0x80000000, R7, 0x48, !PT ;  /* 0x8000000005077812 */ /* 0x000fc800078e4807 */
[----:B------:R-:W-:-:S07]  /*1960*/  LOP3.LUT R9, R7, R9, RZ, 0xfc, !PT ;  /* 0x0000000907097212 */ /* 0x000fce00078efcff */
[----:B------:R-:W-:Y:S05]  /*1970*/  @!P0 BRA `(.L_x_20) ;  /* 0x00000000007c8947 */ /* 0x000fea0003800000 */
[----:B------:R-:W-:Y:S01]  /*1980*/  IMAD.MOV R5, RZ, RZ, -R18 ;  /* 0x000000ffff057224 */ /* 0x000fe200078e0a12 */
[----:B------:R-:W-:Y:S01]  /*1990*/  DMUL.RP R8, R14, R8 ;  /* 0x000000080e087228 */ /* 0x000fe20000008000 */
[----:B------:R-:W-:-:S06]  /*19a0*/  IMAD.MOV.U32 R4, RZ, RZ, RZ ;  /* 0x000000ffff047224 */ /* 0x000fcc00078e00ff */
[----:B------:R-:W-:-:S03]  /*19b0*/  DFMA R4, R12, -R4, R14 ;  /* 0x800000040c04722b */ /* 0x000fc6000000000e */
[----:B------:R-:W-:-:S03]  /*19c0*/  LOP3.LUT R7, R9, R7, RZ, 0x3c, !PT ;  /* 0x0000000709077212 */ /* 0x000fc600078e3cff */
[----:B------:R-:W-:-:S04]  /*19d0*/  IADD3 R4, PT, PT, -R18, -0x43300000, RZ ;  /* 0xbcd0000012047810 */ /* 0x000fc80007ffe1ff */
[----:B------:R-:W-:-:S04]  /*19e0*/  FSETP.NEU.AND P0, PT, |R5|, R4, PT ;  /* 0x000000040500720b */ /* 0x000fc80003f0d200 */
[----:B------:R-:W-:Y:S02]  /*19f0*/  FSEL R12, R8, R12, !P0 ;  /* 0x0000000c080c7208 */ /* 0x000fe40004000000 */
[----:B------:R-:W-:Y:S01]  /*1a00*/  FSEL R13, R7, R13, !P0 ;  /* 0x0000000d070d7208 */ /* 0x000fe20004000000 */
[----:B------:R-:W-:Y:S06]  /*1a10*/  BRA `(.L_x_20) ;  /* 0x0000000000547947 */ /* 0x000fec0003800000 */
.L_x_19:
[----:B------:R-:W-:-:S14]  /*1a20*/  DSETP.NAN.AND P0, PT, R8, R8, PT ;  /* 0x000000080800722a */ /* 0x000fdc0003f08000 */
[----:B------:R-:W-:Y:S05]  /*1a30*/  @P0 BRA `(.L_x_21) ;  /* 0x0000000000440947 */ /* 0x000fea0003800000 */
[----:B------:R-:W-:-:S14]  /*1a40*/  DSETP.NAN.AND P0, PT, R6, R6, PT ;  /* 0x000000060600722a */ /* 0x000fdc0003f08000 */
[----:B------:R-:W-:Y:S05]  /*1a50*/  @P0 BRA `(.L_x_22) ;  /* 0x0000000000300947 */ /* 0x000fea0003800000 */
[----:B------:R-:W-:Y:S01]  /*1a60*/  ISETP.NE.AND P0, PT, R22, R23, PT ;  /* 0x000000171600720c */ /* 0x000fe20003f05270 */
[----:B------:R-:W-:Y:S02]  /*1a70*/  IMAD.MOV.U32 R12, RZ, RZ, 0x0 ;  /* 0x00000000ff0c7424 */ /* 0x000fe400078e00ff */
[----:B------:R-:W-:-:S10]  /*1a80*/  IMAD.MOV.U32 R13, RZ, RZ, -0x80000 ;  /* 0xfff80000ff0d7424 */ /* 0x000fd400078e00ff */
[----:B------:R-:W-:Y:S05]  /*1a90*/  @!P0 BRA `(.L_x_20) ;  /* 0x0000000000348947 */ /* 0x000fea0003800000 */
[----:B------:R-:W-:Y:S02]  /*1aa0*/  ISETP.NE.AND P0, PT, R22, 0x7ff00000, PT ;  /* 0x7ff000001600780c */ /* 0x000fe40003f05270 */
[----:B------:R-:W-:Y:S02]  /*1ab0*/  LOP3.LUT R13, R9, 0x80000000, R7, 0x48, !PT ;  /* 0x80000000090d7812 */ /* 0x000fe400078e4807 */
[----:B------:R-:W-:-:S13]  /*1ac0*/  ISETP.EQ.OR P0, PT, R23, RZ, !P0 ;  /* 0x000000ff1700720c */ /* 0x000fda0004702670 */
[----:B------:R-:W-:Y:S01]  /*1ad0*/  @P0 LOP3.LUT R4, R13, 0x7ff00000, RZ, 0xfc, !PT ;  /* 0x7ff000000d040812 */ /* 0x000fe200078efcff */
[----:B------:R-:W-:Y:S02]  /*1ae0*/  @!P0 IMAD.MOV.U32 R12, RZ, RZ, RZ ;  /* 0x000000ffff0c8224 */ /* 0x000fe400078e00ff */
[----:B------:R-:W-:Y:S02]  /*1af0*/  @P0 IMAD.MOV.U32 R12, RZ, RZ, RZ ;  /* 0x000000ffff0c0224 */ /* 0x000fe400078e00ff */
[----:B------:R-:W-:Y:S01]  /*1b00*/  @P0 IMAD.MOV.U32 R13, RZ, RZ, R4 ;  /* 0x000000ffff0d0224 */ /* 0x000fe200078e0004 */
[----:B------:R-:W-:Y:S06]  /*1b10*/  BRA `(.L_x_20) ;  /* 0x0000000000147947 */ /* 0x000fec0003800000 */
.L_x_22:
[----:B------:R-:W-:Y:S01]  /*1b20*/  LOP3.LUT R13, R7, 0x80000, RZ, 0xfc, !PT ;  /* 0x00080000070d7812 */ /* 0x000fe200078efcff */
[----:B------:R-:W-:Y:S01]  /*1b30*/  IMAD.MOV.U32 R12, RZ, RZ, R6 ;  /* 0x000000ffff0c7224 */ /* 0x000fe200078e0006 */
[----:B------:R-:W-:Y:S06]  /*1b40*/  BRA `(.L_x_20) ;  /* 0x0000000000087947 */ /* 0x000fec0003800000 */
.L_x_21:
[----:B------:R-:W-:Y:S01]  /*1b50*/  LOP3.LUT R13, R9, 0x80000, RZ, 0xfc, !PT ;  /* 0x00080000090d7812 */ /* 0x000fe200078efcff */
[----:B------:R-:W-:-:S07]  /*1b60*/  IMAD.MOV.U32 R12, RZ, RZ, R8 ;  /* 0x000000ffff0c7224 */ /* 0x000fce00078e0008 */
.L_x_20:
[----:B------:R-:W-:Y:S05]  /*1b70*/  BSYNC.RECONVERGENT B1 ;  /* 0x0000000000017941 */ /* 0x000fea0003800200 */
.L_x_18:
[----:B------:R-:W-:Y:S02]  /*1b80*/  IMAD.MOV.U32 R4, RZ, RZ, R0 ;  /* 0x000000ffff047224 */ /* 0x000fe400078e0000 */
[----:B------:R-:W-:-:S04]  /*1b90*/  IMAD.MOV.U32 R5, RZ, RZ, 0x0 ;  /* 0x00000000ff057424 */ /* 0x000fc800078e00ff */
[----:B------:R-:W-:Y:S05]  /*1ba0*/  RET.REL.NODEC R4 `(_Z6newtonmPdm) ;  /* 0xffffffe404147950 */ /* 0x000fea0003c3ffff */
        .type           $_Z6newtonmPdm$__internal_trig_reduction_slowpathd,@function
        .size           $_Z6newtonmPdm$__internal_trig_reduction_slowpathd,(.L_x_34 - $_Z6newtonmPdm$__internal_trig_reduction_slowpathd)
$_Z6newtonmPdm$__internal_trig_reduction_slowpathd:
[----:B------:R-:W-:Y:S01]  /*1bb0*/  SHF.R.U32.HI R12, RZ, 0x14, R14 ;  /* 0x00000014ff0c7819 */ /* 0x000fe2000001160e */
[----:B------:R-:W-:-:S03]  /*1bc0*/  IMAD.MOV.U32 R4, RZ, RZ, RZ ;  /* 0x000000ffff047224 */ /* 0x000fc600078e00ff */
[----:B------:R-:W-:-:S04]  /*1bd0*/  LOP3.LUT R5, R12, 0x7ff, RZ, 0xc0, !PT ;  /* 0x000007ff0c057812 */ /* 0x000fc800078ec0ff */
[----:B------:R-:W-:-:S13]  /*1be0*/  ISETP.NE.AND P0, PT, R5, 0x7ff, PT ;  /* 0x000007ff0500780c */ /* 0x000fda0003f05270 */
[----:B------:R-:W-:Y:S05]  /*1bf0*/  @!P0 BRA `(.L_x_23) ;  /* 0x0000000800548947 */ /* 0x000fea0003800000 */
[----:B------:R-:W-:Y:S01]  /*1c00*/  VIADD R4, R5, 0xfffffc00 ;  /* 0xfffffc0005047836 */ /* 0x000fe20000000000 */
[----:B------:R-:W-:Y:S01]  /*1c10*/  BSSY.RECONVERGENT B2, `(.L_x_24) ;  /* 0x000002f000027945 */ /* 0x000fe20003800200 */
[----:B------:R-:W-:-:S03]  /*1c20*/  CS2R R8, SRZ ;  /* 0x0000000000087805 */ /* 0x000fc6000001ff00 */
[----:B------:R-:W-:Y:S02]  /*1c30*/  SHF.R.U32.HI R7, RZ, 0x6, R4 ;  /* 0x00000006ff077819 */ /* 0x000fe40000011604 */
[----:B------:R-:W-:Y:S02]  /*1c40*/  ISETP.GE.U32.AND P0, PT, R4, 0x80, PT ;  /* 0x000000800400780c */ /* 0x000fe40003f06070 */
[C---:B------:R-:W-:Y:S02]  /*1c50*/  IADD3 R10, PT, PT, -R7.reuse, 0x13, RZ ;  /* 0x00000013070a7810 */ /* 0x040fe40007ffe1ff */
[----:B------:R-:W-:Y:S02]  /*1c60*/  IADD3 R11, PT, PT, -R7, 0xf, RZ ;  /* 0x0000000f070b7810 */ /* 0x000fe40007ffe1ff */
[----:B------:R-:W-:-:S04]  /*1c70*/  SEL R10, R10, 0x12, P0 ;  /* 0x000000120a0a7807 */ /* 0x000fc80000000000 */
[----:B------:R-:W-:-:S13]  /*1c80*/  ISETP.GE.AND P0, PT, R11, R10, PT ;  /* 0x0000000a0b00720c */ /* 0x000fda0003f06270 */
[----:B------:R-:W-:Y:S05]  /*1c90*/  @P0 BRA `(.L_x_25) ;  /* 0x0000000000980947 */ /* 0x000fea0003800000 */
[----:B------:R-:W0:Y:S01]  /*1ca0*/  LDC.64 R4, c[0x0][0x358] ;  /* 0x0000d600ff047b82 */ /* 0x000e220000000a00 */
[C---:B------:R-:W-:Y:S01]  /*1cb0*/  SHF.L.U64.HI R23, R0.reuse, 0xb, R14 ;  /* 0x0000000b00177819 */ /* 0x040fe2000001020e */
[----:B------:R-:W-:Y:S01]  /*1cc0*/  BSSY.RECONVERGENT B3, `(.L_x_26) ;  /* 0x0000022000037945 */ /* 0x000fe20003800200 */
[----:B------:R-:W-:Y:S01]  /*1cd0*/  IMAD.SHL.U32 R13, R0, 0x800, RZ ;  /* 0x00000800000d7824 */ /* 0x000fe200078e00ff */
[----:B------:R-:W-:Y:S01]  /*1ce0*/  IADD3 R0, PT, PT, RZ, -R7, -R10 ;  /* 0x80000007ff007210 */ /* 0x000fe20007ffe80a */
[----:B------:R-:W-:Y:S01]  /*1cf0*/  IMAD.MOV.U32 R15, RZ, RZ, RZ ;  /* 0x000000ffff0f7224 */ /* 0x000fe200078e00ff */
[----:B------:R-:W-:Y:S02]  /*1d00*/  CS2R R8, SRZ ;  /* 0x0000000000087805 */ /* 0x000fe4000001ff00 */
[----:B------:R-:W-:-:S07]  /*1d10*/  LOP3.LUT R23, R23, 0x80000000, RZ, 0xfc, !PT ;  /* 0x8000000017177812 */ /* 0x000fce00078efcff */
.L_x_27:
[----:B------:R-:W1:Y:S01]  /*1d20*/  LDC.64 R6, c[0x4][RZ] ;  /* 0x01000000ff067b82 */ /* 0x000e620000000a00 */
[----:B0-----:R-:W-:Y:S02]  /*1d30*/  R2UR UR12, R4 ;  /* 0x00000000040c72ca */ /* 0x001fe400000e0000 */
[----:B------:R-:W-:Y:S01]  /*1d40*/  R2UR UR13, R5 ;  /* 0x00000000050d72ca */ /* 0x000fe200000e0000 */
[----:B-1----:R-:W-:-:S12]  /*1d50*/  IMAD.WIDE R6, R11, 0x8, R6 ;  /* 0x000000080b067825 */ /* 0x002fd800078e0206 */
[----:B------:R-:W2:Y:S01]  /*1d60*/  LDG.E.64.CONSTANT R6, desc[UR12][R6.64] ;  /* 0x0000000c06067981 */ /* 0x000ea2000c1e9b00 */
[----:B------:R-:W-:Y:S02]  /*1d70*/  VIADD R0, R0, 0x1 ;  /* 0x0000000100007836 */ /* 0x000fe40000000000 */
[----:B------:R-:W-:Y:S02]  /*1d80*/  VIADD R11, R11, 0x1 ;  /* 0x000000010b0b7836 */ /* 0x000fe40000000000 */
[----:B--2---:R-:W-:-:S04]  /*1d90*/  IMAD.WIDE.U32 R8, P2, R6, R13, R8 ;  /* 0x0000000d06087225 */ /* 0x004fc80007840008 */
[----:B------:R-:W-:Y:S02]  /*1da0*/  IMAD R25, R6, R23, RZ ;  /* 0x0000001706197224 */ /* 0x000fe400078e02ff */
[CC--:B------:R-:W-:Y:S02]  /*1db0*/  IMAD R24, R7.reuse, R13.reuse, RZ ;  /* 0x0000000d07187224 */ /* 0x0c0fe400078e02ff */
[----:B------:R-:W-:Y:S01]  /*1dc0*/  IMAD.HI.U32 R27, R7, R13, RZ ;  /* 0x0000000d071b7227 */ /* 0x000fe200078e00ff */
[----:B------:R-:W-:-:S03]  /*1dd0*/  IADD3 R9, P0, PT, R25, R9, RZ ;  /* 0x0000000919097210 */ /* 0x000fc60007f1e0ff */
[----:B------:R-:W-:Y:S01]  /*1de0*/  IMAD R25, R15, 0x8, R1 ;  /* 0x000000080f197824 */ /* 0x000fe200078e0201 */
[----:B------:R-:W-:Y:S01]  /*1df0*/  IADD3 R9, P1, PT, R24, R9, RZ ;  /* 0x0000000918097210 */ /* 0x000fe20007f3e0ff */
[----:B------:R-:W-:-:S04]  /*1e00*/  IMAD.HI.U32 R24, R6, R23, RZ ;  /* 0x0000001706187227 */ /* 0x000fc800078e00ff */
[----:B------:R-:W-:Y:S01]  /*1e10*/  IMAD.X R6, RZ, RZ, R24, P2 ;  /* 0x000000ffff067224 */ /* 0x000fe200010e0618 */
[----:B------:R0:W-:Y:S01]  /*1e20*/  STL.64 [R25], R8 ;  /* 0x0000000819007387 */ /* 0x0001e20000100a00 */
[----:B------:R-:W-:-:S03]  /*1e30*/  IMAD.HI.U32 R24, R7, R23, RZ ;  /* 0x0000001707187227 */ /* 0x000fc600078e00ff */
[----:B------:R-:W-:Y:S01]  /*1e40*/  IADD3.X R6, P0, PT, R27, R6, RZ, P0, !PT ;  /* 0x000000061b067210 */ /* 0x000fe2000071e4ff */
[----:B------:R-:W-:Y:S02]  /*1e50*/  IMAD R7, R7, R23, RZ ;  /* 0x0000001707077224 */ /* 0x000fe400078e02ff */
[----:B------:R-:W-:-:S03]  /*1e60*/  VIADD R15, R15, 0x1 ;  /* 0x000000010f0f7836 */ /* 0x000fc60000000000 */
[----:B------:R-:W-:Y:S01]  /*1e70*/  IADD3.X R7, P1, PT, R7, R6, RZ, P1, !PT ;  /* 0x0000000607077210 */ /* 0x000fe20000f3e4ff */
[----:B------:R-:W-:Y:S01]  /*1e80*/  IMAD.X R6, RZ, RZ, R24, P0 ;  /* 0x000000ffff067224 */ /* 0x000fe200000e0618 */
[----:B------:R-:W-:-:S03]  /*1e90*/  ISETP.NE.AND P0, PT, R0, -0xf, PT ;  /* 0xfffffff10000780c */ /* 0x000fc60003f05270 */
[----:B------:R-:W-:Y:S02]  /*1ea0*/  IMAD.X R6, RZ, RZ, R6, P1 ;  /* 0x000000ffff067224 */ /* 0x000fe400008e0606 */
[----:B0-----:R-:W-:Y:S02]  /*1eb0*/  IMAD.MOV.U32 R8, RZ, RZ, R7 ;  /* 0x000000ffff087224 */ /* 0x001fe400078e0007 */
[----:B------:R-:W-:-:S06]  /*1ec0*/  IMAD.MOV.U32 R9, RZ, RZ, R6 ;  /* 0x000000ffff097224 */ /* 0x000fcc00078e0006 */
[----:B------:R-:W-:Y:S05]  /*1ed0*/  @P0 BRA `(.L_x_27) ;  /* 0xfffffffc00900947 */ /* 0x000fea000383ffff */
[----:B------:R-:W-:Y:S05]  /*1ee0*/  BSYNC.RECONVERGENT B3 ;  /* 0x0000000000037941 */ /* 0x000fea0003800200 */
.L_x_26:
[----:B------:R-:W-:-:S07]  /*1ef0*/  IMAD.MOV.U32 R11, RZ, RZ, R10 ;  /* 0x000000ffff0b7224 */ /* 0x000fce00078e000a */
.L_x_25:
[----:B------:R-:W-:Y:S05]  /*1f00*/  BSYNC.RECONVERGENT B2 ;  /* 0x0000000000027941 */ /* 0x000fea0003800200 */
.L_x_24:
[C---:B------:R-:W-:Y:S02]  /*1f10*/  LOP3.LUT R0, R12.reuse, 0x7ff, RZ, 0xc0, !PT ;  /* 0x000007ff0c007812 */ /* 0x040fe400078ec0ff */
[----:B------:R-:W-:-:S03]  /*1f20*/  LOP3.LUT P0, R27, R12, 0x3f, RZ, 0xc0, !PT ;  /* 0x0000003f0c1b7812 */ /* 0x000fc6000780c0ff */
[----:B------:R-:W-:-:S05]  /*1f30*/  VIADD R0, R0, 0xfffffc00 ;  /* 0xfffffc0000007836 */ /* 0x000fca0000000000 */
[----:B------:R-:W-:-:S05]  /*1f40*/  SHF.R.U32.HI R0, RZ, 0x6, R0 ;  /* 0x00000006ff007819 */ /* 0x000fca0000011600 */
[----:B------:R-:W-:-:S04]  /*1f50*/  IMAD.IADD R0, R0, 0x1, R11 ;  /* 0x0000000100007824 */ /* 0x000fc800078e020b */
[----:B------:R-:W-:-:S05]  /*1f60*/  IMAD.U32 R29, R0, 0x8, R1 ;  /* 0x00000008001d7824 */ /* 0x000fca00078e0001 */
[----:B------:R0:W-:Y:S04]  /*1f70*/  STL.64 [R29+-0x78], R8 ;  /* 0xffff88081d007387 */ /* 0x0001e80000100a00 */
[----:B------:R-:W2:Y:S04]  /*1f80*/  @P0 LDL.64 R12, [R1+0x8] ;  /* 0x00000800010c0983 */ /* 0x000ea80000100a00 */
[----:B------:R-:W3:Y:S04]  /*1f90*/  LDL.64 R6, [R1+0x10] ;  /* 0x0000100001067983 */ /* 0x000ee80000100a00 */
[----:B------:R-:W4:Y:S01]  /*1fa0*/  LDL.64 R4, [R1+0x18] ;  /* 0x0000180001047983 */ /* 0x000f220000100a00 */
[----:B------:R-:W-:Y:S01]  /*1fb0*/  @P0 LOP3.LUT R0, R27, 0x3f, RZ, 0x3c, !PT ;  /* 0x0000003f1b000812 */ /* 0x000fe200078e3cff */
[----:B------:R-:W-:Y:S01]  /*1fc0*/  BSSY.RECONVERGENT B2, `(.L_x_28) ;  /* 0x0000034000027945 */ /* 0x000fe20003800200 */
[----:B--2---:R-:W-:-:S02]  /*1fd0*/  @P0 SHF.R.U64 R11, R12, 0x1, R13 ;  /* 0x000000010c0b0819 */ /* 0x004fc4000000120d */
[----:B------:R-:W-:Y:S02]  /*1fe0*/  @P0 SHF.R.U32.HI R13, RZ, 0x1, R13 ;  /* 0x00000001ff0d0819 */ /* 0x000fe4000001160d */
[CC--:B---3--:R-:W-:Y:S02]  /*1ff0*/  @P0 SHF.L.U32 R15, R6.reuse, R27.reuse, RZ ;  /* 0x0000001b060f0219 */ /* 0x0c8fe400000006ff */
[----:B0-----:R-:W-:Y:S02]  /*2000*/  @P0 SHF.R.U64 R8, R11, R0, R13 ;  /* 0x000000000b080219 */ /* 0x001fe4000000120d */
[--C-:B------:R-:W-:Y:S02]  /*2010*/  @P0 SHF.R.U32.HI R25, RZ, 0x1, R7.reuse ;  /* 0x00000001ff190819 */ /* 0x100fe40000011607 */
[C-C-:B------:R-:W-:Y:S02]  /*2020*/  @P0 SHF.R.U64 R23, R6.reuse, 0x1, R7.reuse ;  /* 0x0000000106170819 */ /* 0x140fe40000001207 */
[----:B------:R-:W-:-:S02]  /*2030*/  @P0 SHF.L.U64.HI R10, R6, R27, R7 ;  /* 0x0000001b060a0219 */ /* 0x000fc40000010207 */
[----:B------:R-:W-:Y:S02]  /*2040*/  @P0 SHF.R.U32.HI R9, RZ, R0, R13 ;  /* 0x00000000ff090219 */ /* 0x000fe4000001160d */
[----:B------:R-:W-:Y:S02]  /*2050*/  @P0 LOP3.LUT R6, R15, R8, RZ, 0xfc, !PT ;  /* 0x000000080f060212 */ /* 0x000fe400078efcff */
[----:B----4-:R-:W-:Y:S02]  /*2060*/  @P0 SHF.L.U32 R11, R4, R27, RZ ;  /* 0x0000001b040b0219 */ /* 0x010fe400000006ff */
[----:B------:R-:W-:Y:S01]  /*2070*/  @P0 SHF.R.U64 R12, R23, R0, R25 ;  /* 0x00000000170c0219 */ /* 0x000fe20000001219 */
[----:B------:R-:W-:Y:S01]  /*2080*/  IMAD.SHL.U32 R8, R6, 0x4, RZ ;  /* 0x0000000406087824 */ /* 0x000fe200078e00ff */
[----:B------:R-:W-:Y:S02]  /*2090*/  @P0 LOP3.LUT R7, R10, R9, RZ, 0xfc, !PT ;  /* 0x000000090a070212 */ /* 0x000fe400078efcff */
[----:B------:R-:W-:-:S02]  /*20a0*/  @P0 SHF.L.U64.HI R27, R4, R27, R5 ;  /* 0x0000001b041b0219 */ /* 0x000fc40000010205 */
[----:B------:R-:W-:Y:S02]  /*20b0*/  @P0 SHF.R.U32.HI R0, RZ, R0, R25 ;  /* 0x00000000ff000219 */ /* 0x000fe40000011619 */
[----:B------:R-:W-:Y:S02]  /*20c0*/  @P0 LOP3.LUT R4, R11, R12, RZ, 0xfc, !PT ;  /* 0x0000000c0b040212 */ /* 0x000fe400078efcff */
[----:B------:R-:W-:Y:S02]  /*20d0*/  SHF.L.U64.HI R9, R6, 0x2, R7 ;  /* 0x0000000206097819 */ /* 0x000fe40000010207 */
[----:B------:R-:W-:Y:S02]  /*20e0*/  @P0 LOP3.LUT R5, R27, R0, RZ, 0xfc, !PT ;  /* 0x000000001b050212 */ /* 0x000fe400078efcff */
[----:B------:R-:W-:Y:S02]  /*20f0*/  SHF.L.W.U32.HI R7, R7, 0x2, R4 ;  /* 0x0000000207077819 */ /* 0x000fe40000010e04 */
[----:B------:R-:W-:-:S02]  /*2100*/  IADD3 RZ, P0, PT, RZ, -R8, RZ ;  /* 0x80000008ffff7210 */ /* 0x000fc40007f1e0ff */
[----:B------:R-:W-:Y:S02]  /*2110*/  LOP3.LUT R0, RZ, R9, RZ, 0x33, !PT ;  /* 0x00000009ff007212 */ /* 0x000fe400078e33ff */
[----:B------:R-:W-:Y:S02]  /*2120*/  SHF.L.W.U32.HI R4, R4, 0x2, R5 ;  /* 0x0000000204047819 */ /* 0x000fe40000010e05 */
[----:B------:R-:W-:Y:S02]  /*2130*/  LOP3.LUT R6, RZ, R7, RZ, 0x33, !PT ;  /* 0x00000007ff067212 */ /* 0x000fe400078e33ff */
[----:B------:R-:W-:Y:S02]  /*2140*/  IADD3.X R10, P0, PT, RZ, R0, RZ, P0, !PT ;  /* 0x00000000ff0a7210 */ /* 0x000fe4000071e4ff */
[----:B------:R-:W-:Y:S02]  /*2150*/  LOP3.LUT R0, RZ, R4, RZ, 0x33, !PT ;  /* 0x00000004ff007212 */ /* 0x000fe400078e33ff */
[----:B------:R-:W-:-:S02]  /*2160*/  IADD3.X R6, P1, PT, RZ, R6, RZ, P0, !PT ;  /* 0x00000006ff067210 */ /* 0x000fc4000073e4ff */
[----:B------:R-:W-:-:S03]  /*2170*/  ISETP.GT.U32.AND P2, PT, R7, -0x1, PT ;  /* 0xffffffff0700780c */ /* 0x000fc60003f44070 */
[----:B------:R-:W-:Y:S01]  /*2180*/  IMAD.X R11, RZ, RZ, R0, P1 ;  /* 0x000000ffff0b7224 */ /* 0x000fe200008e0600 */
[----:B------:R-:W-:-:S04]  /*2190*/  ISETP.GT.AND.EX P0, PT, R4, -0x1, PT, P2 ;  /* 0xffffffff0400780c */ /* 0x000fc80003f04320 */
[----:B------:R-:W-:Y:S02]  /*21a0*/  SEL R0, R4, R11, P0 ;  /* 0x0000000b04007207 */ /* 0x000fe40000000000 */
[----:B------:R-:W-:Y:S02]  /*21b0*/  SEL R7, R7, R6, P0 ;  /* 0x0000000607077207 */ /* 0x000fe40000000000 */
[----:B------:R-:W-:Y:S02]  /*21c0*/  ISETP.NE.U32.AND P1, PT, R0, RZ, PT ;  /* 0x000000ff0000720c */ /* 0x000fe40003f25070 */
[----:B------:R-:W-:Y:S02]  /*21d0*/  SEL R9, R9, R10, P0 ;  /* 0x0000000a09097207 */ /* 0x000fe40000000000 */
[----:B------:R-:W-:Y:S01]  /*21e0*/  SEL R11, R7, R0, !P1 ;  /* 0x00000000070b7207 */ /* 0x000fe20004800000 */
[----:B------:R-:W-:-:S05]  /*21f0*/  @!P0 IMAD.MOV R8, RZ, RZ, -R8 ;  /* 0x000000ffff088224 */ /* 0x000fca00078e0a08 */
[----:B------:R-:W0:Y:S02]  /*2200*/  FLO.U32 R11, R11 ;  /* 0x0000000b000b7300 */ /* 0x000e2400000e0000 */
[C---:B0-----:R-:W-:Y:S02]  /*2210*/  IADD3 R12, PT, PT, -R11.reuse, 0x1f, RZ ;  /* 0x0000001f0b0c7810 */ /* 0x041fe40007ffe1ff */
[----:B------:R-:W-:-:S03]  /*2220*/  IADD3 R6, PT, PT, -R11, 0x3f, RZ ;  /* 0x0000003f0b067810 */ /* 0x000fc60007ffe1ff */
[----:B------:R-:W-:-:S05]  /*2230*/  @P1 IMAD.MOV R6, RZ, RZ, R12 ;  /* 0x000000ffff061224 */ /* 0x000fca00078e020c */
[----:B------:R-:W-:-:S13]  /*2240*/  ISETP.NE.AND P1, PT, R6, RZ, PT ;  /* 0x000000ff0600720c */ /* 0x000fda0003f25270 */
[----:B------:R-:W-:Y:S05]  /*2250*/  @!P1 BRA `(.L_x_29) ;  /* 0x0000000000289947 */ /* 0x000fea0003800000 */
[--C-:B------:R-:W-:Y:S02]  /*2260*/  SHF.R.U64 R10, R8, 0x1, R9.reuse ;  /* 0x00000001080a7819 */ /* 0x100fe40000001209 */
[C---:B------:R-:W-:Y:S02]  /*2270*/  LOP3.LUT R8, R6.reuse, 0x3f, RZ, 0xc0, !PT ;  /* 0x0000003f06087812 */ /* 0x040fe400078ec0ff */
[----:B------:R-:W-:Y:S02]  /*2280*/  SHF.R.U32.HI R12, RZ, 0x1, R9 ;  /* 0x00000001ff0c7819 */ /* 0x000fe40000011609 */
[----:B------:R-:W-:Y:S02]  /*2290*/  LOP3.LUT R9, R6, 0x3f, RZ, 0xc, !PT ;  /* 0x0000003f06097812 */ /* 0x000fe400078e0cff */
[CC--:B------:R-:W-:Y:S02]  /*22a0*/  SHF.L.U64.HI R11, R7.reuse, R8.reuse, R0 ;  /* 0x00000008070b7219 */ /* 0x0c0fe40000010200 */
[----:B------:R-:W-:-:S02]  /*22b0*/  SHF.L.U32 R8, R7, R8, RZ ;  /* 0x0000000807087219 */ /* 0x000fc400000006ff */
[-CC-:B------:R-:W-:Y:S02]  /*22c0*/  SHF.R.U64 R7, R10, R9.reuse, R12.reuse ;  /* 0x000000090a077219 */ /* 0x180fe4000000120c */
[----:B------:R-:W-:Y:S02]  /*22d0*/  SHF.R.U32.HI R0, RZ, R9, R12 ;  /* 0x00000009ff007219 */ /* 0x000fe4000001160c */
[----:B------:R-:W-:Y:S02]  /*22e0*/  LOP3.LUT R7, R8, R7, RZ, 0xfc, !PT ;  /* 0x0000000708077212 */ /* 0x000fe400078efcff */
[----:B------:R-:W-:-:S07]  /*22f0*/  LOP3.LUT R0, R11, R0, RZ, 0xfc, !PT ;  /* 0x000000000b007212 */ /* 0x000fce00078efcff */
.L_x_29:
[----:B------:R-:W-:Y:S05]  /*2300*/  BSYNC.RECONVERGENT B2 ;  /* 0x0000000000027941 */ /* 0x000fea0003800200 */
.L_x_28:
[----:B------:R-:W-:-:S04]  /*2310*/  IMAD.WIDE.U32 R10, R7, 0x2168c235, RZ ;  /* 0x2168c235070a7825 */ /* 0x000fc800078e00ff */
[----:B------:R-:W-:Y:S01]  /*2320*/  IMAD.MOV.U32 R8, RZ, RZ, R11 ;  /* 0x000000ffff087224 */ /* 0x000fe200078e000b */
[----:B------:R-:W-:Y:S01]  /*2330*/  IADD3 RZ, P1, PT, R10, R10, RZ ;  /* 0x0000000a0aff7210 */ /* 0x000fe20007f3e0ff */
[----:B------:R-:W-:Y:S02]  /*2340*/  IMAD.MOV.U32 R9, RZ, RZ, RZ ;  /* 0x000000ffff097224 */ /* 0x000fe400078e00ff */
[----:B------:R-:W-:Y:S02]  /*2350*/  IMAD R11, R0, -0x36f0255e, RZ ;  /* 0xc90fdaa2000b7824 */ /* 0x000fe400078e02ff */
[----:B------:R-:W-:-:S04]  /*2360*/  IMAD.WIDE.U32 R8, R7, -0x36f0255e, R8 ;  /* 0xc90fdaa207087825 */ /* 0x000fc800078e0008 */
[----:B------:R-:W-:-:S04]  /*2370*/  IMAD.HI.U32 R7, R0, -0x36f0255e, RZ ;  /* 0xc90fdaa200077827 */ /* 0x000fc800078e00ff */
[----:B------:R-:W-:-:S04]  /*2380*/  IMAD.WIDE.U32 R8, P2, R0, 0x2168c235, R8 ;  /* 0x2168c23500087825 */ /* 0x000fc80007840008 */
[----:B------:R-:W-:Y:S01]  /*2390*/  IMAD.X R0, RZ, RZ, R7, P2 ;  /* 0x000000ffff007224 */ /* 0x000fe200010e0607 */
[----:B------:R-:W-:Y:S02]  /*23a0*/  IADD3 R7, P2, PT, R11, R9, RZ ;  /* 0x000000090b077210 */ /* 0x000fe40007f5e0ff */
[----:B------:R-:W-:Y:S02]  /*23b0*/  IADD3.X RZ, P1, PT, R8, R8, RZ, P1, !PT ;  /* 0x0000000808ff7210 */ /* 0x000fe40000f3e4ff */
[C---:B------:R-:W-:Y:S01]  /*23c0*/  ISETP.GT.U32.AND P3, PT, R7.reuse, RZ, PT ;  /* 0x000000ff0700720c */ /* 0x040fe20003f64070 */
[----:B------:R-:W-:Y:S01]  /*23d0*/  IMAD.X R0, RZ, RZ, R0, P2 ;  /* 0x000000ffff007224 */ /* 0x000fe200010e0600 */
[----:B------:R-:W-:-:S04]  /*23e0*/  IADD3.X R8, P2, PT, R7, R7, RZ, P1, !PT ;  /* 0x0000000707087210 */ /* 0x000fc80000f5e4ff */
[C---:B------:R-:W-:Y:S01]  /*23f0*/  ISETP.GT.AND.EX P1, PT, R0.reuse, RZ, PT, P3 ;  /* 0x000000ff0000720c */ /* 0x040fe20003f24330 */
[----:B------:R-:W-:-:S03]  /*2400*/  IMAD.X R9, R0, 0x1, R0, P2 ;  /* 0x0000000100097824 */ /* 0x000fc600010e0600 */
[----:B------:R-:W-:Y:S02]  /*2410*/  SEL R8, R8, R7, P1 ;  /* 0x0000000708087207 */ /* 0x000fe40000800000 */
[----:B------:R-:W-:Y:S02]  /*2420*/  SEL R9, R9, R0, P1 ;  /* 0x0000000009097207 */ /* 0x000fe40000800000 */
[----:B------:R-:W-:Y:S02]  /*2430*/  IADD3 R0, P2, PT, R8, 0x1, RZ ;  /* 0x0000000108007810 */ /* 0x000fe40007f5e0ff */
[----:B------:R-:W-:Y:S02]  /*2440*/  SEL R11, RZ, 0xffffffff, !P1 ;  /* 0xffffffffff0b7807 */ /* 0x000fe40004800000 */
[----:B------:R-:W-:Y:S01]  /*2450*/  LOP3.LUT P1, R7, R14, 0x80000000, RZ, 0xc0, !PT ;  /* 0x800000000e077812 */ /* 0x000fe2000782c0ff */
[----:B------:R-:W-:Y:S02]  /*2460*/  IMAD.X R9, RZ, RZ, R9, P2 ;  /* 0x000000ffff097224 */ /* 0x000fe400010e0609 */
[----:B------:R-:W-:Y:S01]  /*2470*/  IMAD.IADD R6, R11, 0x1, -R6 ;  /* 0x000000010b067824 */ /* 0x000fe200078e0a06 */
[----:B------:R-:W-:-:S02]  /*2480*/  SHF.R.U32.HI R11, RZ, 0x1e, R5 ;  /* 0x0000001eff0b7819 */ /* 0x000fc40000011605 */
[----:B------:R-:W-:Y:S01]  /*2490*/  SHF.R.U64 R0, R0, 0xa, R9 ;  /* 0x0000000a00007819 */ /* 0x000fe20000001209 */
[----:B------:R-:W-:Y:S01]  /*24a0*/  IMAD.SHL.U32 R6, R6, 0x100000, RZ ;  /* 0x0010000006067824 */ /* 0x000fe200078e00ff */
[----:B------:R-:W-:Y:S02]  /*24b0*/  LEA.HI R4, R4, R11, RZ, 0x1 ;  /* 0x0000000b04047211 */ /* 0x000fe400078f08ff */
[----:B------:R-:W-:Y:S02]  /*24c0*/  IADD3 R0, P2, PT, R0, 0x1, RZ ;  /* 0x0000000100007810 */ /* 0x000fe40007f5e0ff */
[----:B------:R-:W-:Y:S01]  /*24d0*/  @!P0 LOP3.LUT R7, R7, 0x80000000, RZ, 0x3c, !PT ;  /* 0x8000000007078812 */ /* 0x000fe200078e3cff */
[----:B------:R-:W-:Y:S01]  /*24e0*/  @P1 IMAD.MOV R4, RZ, RZ, -R4 ;  /* 0x000000ffff041224 */ /* 0x000fe200078e0a04 */
[----:B------:R-:W-:-:S04]  /*24f0*/  LEA.HI.X R9, R9, RZ, RZ, 0x16, P2 ;  /* 0x000000ff09097211 */ /* 0x000fc800010fb4ff */
[--C-:B------:R-:W-:Y:S02]  /*2500*/  SHF.R.U64 R0, R0, 0x1, R9.reuse ;  /* 0x0000000100007819 */ /* 0x100fe40000001209 */
[----:B------:R-:W-:Y:S02]  /*2510*/  SHF.R.U32.HI R5, RZ, 0x1, R9 ;  /* 0x00000001ff057819 */ /* 0x000fe40000011609 */
[----:B------:R-:W-:-:S04]  /*2520*/  IADD3 R0, P2, P3, RZ, RZ, R0 ;  /* 0x000000ffff007210 */ /* 0x000fc80007b5e000 */
[----:B------:R-:W-:-:S04]  /*2530*/  IADD3.X R6, PT, PT, R6, 0x3fe00000, R5, P2, P3 ;  /* 0x3fe0000006067810 */ /* 0x000fc800017e6405 */
[----:B------:R-:W-:-:S07]  /*2540*/  LOP3.LUT R14, R6, R7, RZ, 0xfc, !PT ;  /* 0x00000007060e7212 */ /* 0x000fce00078efcff */
.L_x_23:
[----:B------:R-:W-:Y:S02]  /*2550*/  IMAD.MOV.U32 R23, RZ, RZ, 0x0 ;  /* 0x00000000ff177424 */ /* 0x000fe400078e00ff */
[----:B------:R-:W-:Y:S02]  /*2560*/  IMAD.MOV.U32 R6, RZ, RZ, R4 ;  /* 0x000000ffff067224 */ /* 0x000fe400078e0004 */
[----:B------:R-:W-:Y:S02]  /*2570*/  IMAD.MOV.U32 R4, RZ, RZ, R0 ;  /* 0x000000ffff047224 */ /* 0x000fe400078e0000 */
[----:B------:R-:W-:Y:S01]  /*2580*/  IMAD.MOV.U32 R5, RZ, RZ, R14 ;  /* 0x000000ffff057224 */ /* 0x000fe200078e000e */
[----:B------:R-:W-:Y:S06]  /*2590*/  RET.REL.NODEC R22 `(_Z6newtonmPdm) ;  /* 0xffffffd816987950 */ /* 0x000fec0003c3ffff */
.L_x_30:
[----:B------:R-:W-:-:S00]  /*25a0*/  BRA `(.L_x_30) ;  /* 0xfffffffc00fc7947 */ /* 0x000fc0000383ffff */
[----:B------:R-:W-:-:S00]  /*25b0*/  NOP ;  /* 0x0000000000007918 */ /* 0x000fc00000000000 */
        /* <DEDUP_REMOVED lines=12> */
.L_x_34:


//--------------------- .text._Z4axpyPdS_dm       --------------------------
	.section	.text._Z4axpyPdS_dm,"ax",@progbits
	.align	128
        .global         _Z4axpyPdS_dm
        .type           _Z4axpyPdS_dm,@function
        .size           _Z4axpyPdS_dm,(.L_x_36 - _Z4axpyPdS_dm)
        .other          _Z4axpyPdS_dm,@"STO_CUDA_ENTRY STV_DEFAULT"
_Z4axpyPdS_dm:
.text._Z4axpyPdS_dm:
[----:B------:R-:W-:Y:S01]  /*0000*/  LDC R1, c[0x0][0x37c] ;  /* 0x0000df00ff017b82 */ /* 0x000fe20000000800 */
[----:B------:R-:W0:Y:S07]  /*0010*/  S2R R0, SR_TID.X ;  /* 0x0000000000007919 */ /* 0x000e2e0000002100 */
[----:B------:R-:W0:Y:S01]  /*0020*/  S2UR UR4, SR_CTAID.X ;  /* 0x00000000000479c3 */ /* 0x000e220000002500 */
[----:B------:R-:W1:Y:S07]  /*0030*/  LDCU.64 UR6, c[0x0][0x398] ;  /* 0x00007300ff0677ac */ /* 0x000e6e0008000a00 */
[----:B------:R-:W0:Y:S02]  /*0040*/  LDC R3, c[0x0][0x360] ;  /* 0x0000d800ff037b82 */ /* 0x000e240000000800 */
[----:B0-----:R-:W-:-:S05]  /*0050*/  IMAD R0, R3, UR4, R0 ;  /* 0x0000000403007c24 */ /* 0x001fca000f8e0200 */
[----:B-1----:R-:W-:-:S04]  /*0060*/  ISETP.GE.U32.AND P0, PT, R0, UR6, PT ;  /* 0x0000000600007c0c */ /* 0x002fc8000bf06070 */
[----:B------:R-:W-:-:S13]  /*0070*/  ISETP.GE.U32.AND.EX P0, PT, RZ, UR7, PT, P0 ;  /* 0x00000007ff007c0c */ /* 0x000fda000bf06100 */
[----:B------:R-:W-:Y:S05]  /*0080*/  @P0 EXIT ;  /* 0x000000000000094d */ /* 0x000fea0003800000 */
[----:B------:R-:W0:Y:S01]  /*0090*/  LDCU.128 UR8, c[0x0][0x380] ;  /* 0x00007000ff0877ac */ /* 0x000e220008000c00 */
[----:B------:R-:W-:Y:S01]  /*00a0*/  IMAD.SHL.U32 R4, R0, 0x8, RZ ;  /* 0x0000000800047824 */ /* 0x000fe200078e00ff */
[----:B------:R-:W-:Y:S01]  /*00b0*/  SHF.R.U32.HI R0, RZ, 0x1d, R0 ;  /* 0x0000001dff007819 */ /* 0x000fe20000011600 */
[----:B------:R-:W1:Y:S01]  /*00c0*/  LDCU.64 UR4, c[0x0][0x358] ;  /* 0x00006b00ff0477ac */ /* 0x000e620008000a00 */
[----:B------:R-:W2:Y:S02]  /*00d0*/  LDCU.64 UR6, c[0x0][0x390] ;  /* 0x00007200ff0677ac */ /* 0x000ea40008000a00 */
[C---:B0-----:R-:W-:Y:S02]  /*00e0*/  IADD3 R8, P0, PT, R4.reuse, UR10, RZ ;  /* 0x0000000a04087c10 */ /* 0x041fe4000ff1e0ff */
[----:B------:R-:W-:Y:S02]  /*00f0*/  IADD3 R4, P1, PT, R4, UR8, RZ ;  /* 0x0000000804047c10 */ /* 0x000fe4000ff3e0ff */
[----:B------:R-:W-:-:S02]  /*0100*/  IADD3.X R9, PT, PT, R0, UR11, RZ, P0, !PT ;  /* 0x0000000b00097c10 */ /* 0x000fc400087fe4ff */
[----:B------:R-:W-:-:S03]  /*0110*/  IADD3.X R5, PT, PT, R0, UR9, RZ, P1, !PT ;  /* 0x0000000900057c10 */ /* 0x000fc60008ffe4ff */
[----:B-1----:R-:W2:Y:S04]  /*0120*/  LDG.E.64 R2, desc[UR4][R8.64] ;  /* 0x0000000408027981 */ /* 0x002ea8000c1e1b00 */
[----:B------:R-:W2:Y:S02]  /*0130*/  LDG.E.64 R6, desc[UR4][R4.64] ;  /* 0x0000000404067981 */ /* 0x000ea4000c1e1b00 */
[----:B--2---:R-:W-:-:S07]  /*0140*/  DFMA R2, R2, UR6, R6 ;  /* 0x0000000602027c2b */ /* 0x004fce0008000006 */
[----:B------:R-:W-:Y:S01]  /*0150*/  STG.E.64 desc[UR4][R4.64], R2 ;  /* 0x0000000204007986 */ /* 0x000fe2000c101b04 */
[----:B------:R-:W-:Y:S05]  /*0160*/  EXIT ;  /* 0x000000000000794d */ /* 0x000fea0003800000 */
.L_x_31:
        /* <DEDUP_REMOVED lines=9> */
.L_x_36:


//--------------------- .text._Z5emptym           --------------------------
	.section	.text._Z5emptym,"ax",@progbits
	.align	128
        .global         _Z5emptym
        .type           _Z5emptym,@function
        .size           _Z5emptym,(.L_x_37 - _Z5emptym)
        .other          _Z5emptym,@"STO_CUDA_ENTRY STV_DEFAULT"
_Z5emptym:
.text._Z5emptym:
[----:B------:R-:W-:Y:S01]  /*0000*/  LDC R1, c[0x0][0x37c] ;  /* 0x0000df00ff017b82 */ /* 0x000fe20000000800 */
[----:B------:R-:W-:Y:S05]  /*0010*/  EXIT ;  /* 0x000000000000794d */ /* 0x000fea0003800000 */
.L_x_32:
        /* <DEDUP_REMOVED lines=14> */
.L_x_37:


//--------------------- .nv.global.init           --------------------------
	.section	.nv.global.init,"aw",@progbits
	.align	16
.nv.global.init:
	.type		__cudart_sin_cos_coeffs,@object
	.size		__cudart_sin_cos_coeffs,(__cudart_i2opi_d - __cudart_sin_cos_coeffs)
__cudart_sin_cos_coeffs:
        /*0000*/ 	.byte	0x46, 0xd2, 0xb0, 0x2c, 0xf1, 0xe5, 0x5a, 0xbe, 0x92, 0xe3, 0xac, 0x69, 0xe3, 0x1d, 0xc7, 0x3e
        /*0010*/ 	.byte	0xa1, 0x62, 0xdb, 0x19, 0xa0, 0x01, 0x2a, 0xbf, 0x18, 0x08, 0x11, 0x11, 0x11, 0x11, 0x81, 0x3f
        /*0020*/ 	.byte	0x54, 0x55, 0x55, 0x55, 0x55, 0x55, 0xc5, 0xbf, 0x00, 0x00, 0x00, 0x00, 0x00, 0x00, 0x00, 0x00
        /*0030*/ 	.byte	0x00, 0x00, 0x00, 0x00, 0x00, 0x00, 0x00, 0x00, 0x64, 0x81, 0xfd, 0x20, 0x83, 0xff, 0xa8, 0xbd
        /*0040*/ 	.byte	0x28, 0x85, 0xef, 0xc1, 0xa7, 0xee, 0x21, 0x3e, 0xd9, 0xe6, 0x06, 0x8e, 0x4f, 0x7e, 0x92, 0xbe
        /*0050*/ 	.byte	0xe9, 0xbc, 0xdd, 0x19, 0xa0, 0x01, 0xfa, 0x3e, 0x47, 0x5d, 0xc1, 0x16, 0x6c, 0xc1, 0x56, 0xbf
        /*0060*/ 	.byte	0x51, 0x55, 0x55, 0x55, 0x55, 0x55, 0xa5, 0x3f, 0x00, 0x00, 0x00, 0x00, 0x00, 0x00, 0xe0, 0xbf
        /*0070*/ 	.byte	0x00, 0x00, 0x00, 0x00, 0x00, 0x00, 0xf0, 0x3f, 0x00, 0x00, 0x00, 0x00, 0x00, 0x00, 0x00, 0x00
	.type		__cudart_i2opi_d,@object
	.size		__cudart_i2opi_d,(.L_0 - __cudart_i2opi_d)
__cudart_i2opi_d:
        /* <DEDUP_REMOVED lines=9> */
.L_0:


//--------------------- .nv.shared.reserved.0     --------------------------
	.section	.nv.shared.reserved.0,"aw",@nobits
	.weak		__nv_reservedSMEM_offset_0_alias
	.size		__nv_reservedSMEM_offset_0_alias, 0, 64
	.other		__nv_reservedSMEM_offset_0_alias,@"STO_CUDA_RESERVED_SHARED STV_DEFAULT"
__nv_reservedSMEM_offset_0_alias:
	.zero		0
	.zero		64


//--------------------- .nv.constant0._Z6newtonmPdm --------------------------
	.section	.nv.constant0._Z6newtonmPdm,"a",@progbits
	.sectionflags	@""
	.align	4
.nv.constant0._Z6newtonmPdm:
	.zero		920


//--------------------- .nv.constant0._Z4axpyPdS_dm --------------------------
	.section	.nv.constant0._Z4axpyPdS_dm,"a",@progbits
	.sectionflags	@""
	.align	4
.nv.constant0._Z4axpyPdS_dm:
	.zero		928


//--------------------- .nv.constant0._Z5emptym   --------------------------
	.section	.nv.constant0._Z5emptym,"a",@progbits
	.sectionflags	@""
	.align	4
.nv.constant0._Z5emptym:
	.zero		904


//--------------------- SYMBOLS --------------------------

	.type		.nv.reservedSmem.offset0,@object
	.size		.nv.reservedSmem.offset0,0x4
